	.target	sm_90a

	.elftype	@"ET_EXEC"


//--------------------- .note.nv.tkinfo           --------------------------
	.section	.note.nv.tkinfo,"",@"SHT_NOTE"
	.sectionflags	@"SHF_NOTE_NV_TKINFO"
	.tkinfo
        /*0018*/ 	.word	0x00000002
        /*0030*/ 	.string	""
        /*0030*/ 	.string	"ptxas"
        /*0030*/ 	.string	"Cuda compilation tools, release 13.0, V13.0.88"
        /*0030*/ 	.string	"Build cuda_13.0.r13.0/compiler.36424714_0"
        /*0030*/ 	.string	"-v  -suppress-debug-info  -lineinfo  -arch sm_90a "



//--------------------- .note.nv.cuinfo           --------------------------
	.section	.note.nv.cuinfo,"",@"SHT_NOTE"
	.sectionflags	@"SHF_NOTE_NV_CUINFO"
        /*0018*/ 	.short	0x0002
        /*001a*/ 	.short	0x005a
        /*001c*/ 	.short	0x0082
	.zero		2


//--------------------- .nv.info                  --------------------------
	.section	.nv.info,"",@"SHT_CUDA_INFO"
	.align	4


	//----- nvinfo : EIATTR_REGCOUNT
	.align		4
        /*0000*/ 	.byte	0x04, 0x2f
        /*0002*/ 	.short	(.L_2 - .L_1)
	.align		4
.L_1:
        /*0004*/ 	.word	index@(attn_fwd)
        /*0008*/ 	.word	0x0000007f


	//----- nvinfo : EIATTR_FRAME_SIZE
	.align		4
.L_2:
        /*000c*/ 	.byte	0x04, 0x11
        /*000e*/ 	.short	(.L_4 - .L_3)
	.align		4
.L_3:
        /*0010*/ 	.word	index@(attn_fwd)
        /*0014*/ 	.word	0x00000000


	//----- nvinfo : EIATTR_MIN_STACK_SIZE
	.align		4
.L_4:
        /*0018*/ 	.byte	0x04, 0x12
        /*001a*/ 	.short	(.L_6 - .L_5)
	.align		4
.L_5:
        /*001c*/ 	.word	index@(attn_fwd)
        /*0020*/ 	.word	0x00000000
.L_6:


//--------------------- .nv.compat                --------------------------
	.section	.nv.compat,"",@"SHT_CUDA_COMPAT_INFO"
	.align	4
        /*0000*/ 	.byte	0x02, 0x09, 0x01, 0x00, 0x02, 0x02, 0x01, 0x00, 0x02, 0x05, 0x05, 0x00, 0x03, 0x07, 0x01, 0x01
        /*0010*/ 	.byte	0x02, 0x03, 0x00, 0x00, 0x02, 0x06, 0x01, 0x00, 0x04, 0x0b, 0x08, 0x00, 0x00, 0x00, 0x00, 0x00
        /*0020*/ 	.byte	0x00, 0x00, 0x00, 0x00


//--------------------- .nv.info.attn_fwd         --------------------------
	.section	.nv.info.attn_fwd,"",@"SHT_CUDA_INFO"
	.sectionflags	@""
	.align	4


	//----- nvinfo : EIATTR_CUDA_API_VERSION
	.align		4
        /*0000*/ 	.byte	0x04, 0x37
        /*0002*/ 	.short	(.L_8 - .L_7)
.L_7:
        /*0004*/ 	.word	0x00000082


	//----- nvinfo : EIATTR_KPARAM_INFO
	.align		4
.L_8:
        /*0008*/ 	.byte	0x04, 0x17
        /*000a*/ 	.short	(.L_10 - .L_9)
.L_9:
        /*000c*/ 	.word	0x00000000
        /*0010*/ 	.short	0x0019
        /*0012*/ 	.short	0x0080
        /*0014*/ 	.byte	0x00, 0xf4, 0x21, 0x00


	//----- nvinfo : EIATTR_KPARAM_INFO
	.align		4
.L_10:
        /*0018*/ 	.byte	0x04, 0x17
        /*001a*/ 	.short	(.L_12 - .L_11)
.L_11:
        /*001c*/ 	.word	0x00000000
        /*0020*/ 	.short	0x0018
        /*0022*/ 	.short	0x0078
        /*0024*/ 	.byte	0x00, 0xf4, 0x21, 0x00


	//----- nvinfo : EIATTR_KPARAM_INFO
	.align		4
.L_12:
        /*0028*/ 	.byte	0x04, 0x17
        /*002a*/ 	.short	(.L_14 - .L_13)
.L_13:
        /*002c*/ 	.word	0x00000000
        /*0030*/ 	.short	0x0017
        /*0032*/ 	.short	0x0070
        /*0034*/ 	.byte	0x00, 0xf0, 0x11, 0x00


	//----- nvinfo : EIATTR_KPARAM_INFO
	.align		4
.L_14:
        /*0038*/ 	.byte	0x04, 0x17
        /*003a*/ 	.short	(.L_16 - .L_15)
.L_15:
        /*003c*/ 	.word	0x00000000
        /*0040*/ 	.short	0x0016
        /*0042*/ 	.short	0x006c
        /*0044*/ 	.byte	0x00, 0xf0, 0x11, 0x00


	//----- nvinfo : EIATTR_KPARAM_INFO
	.align		4
.L_16:
        /*0048*/ 	.byte	0x04, 0x17
        /*004a*/ 	.short	(.L_18 - .L_17)
.L_17:
        /*004c*/ 	.word	0x00000000
        /*0050*/ 	.short	0x0015
        /*0052*/ 	.short	0x0068
        /*0054*/ 	.byte	0x00, 0xf0, 0x11, 0x00


	//----- nvinfo : EIATTR_KPARAM_INFO
	.align		4
.L_18:
        /*0058*/ 	.byte	0x04, 0x17
        /*005a*/ 	.short	(.L_20 - .L_19)
.L_19:
        /*005c*/ 	.word	0x00000000
        /*0060*/ 	.short	0x0014
        /*0062*/ 	.short	0x0064
        /*0064*/ 	.byte	0x00, 0xf0, 0x11, 0x00


	//----- nvinfo : EIATTR_KPARAM_INFO
	.align		4
.L_20:
        /*0068*/ 	.byte	0x04, 0x17
        /*006a*/ 	.short	(.L_22 - .L_21)
.L_21:
        /*006c*/ 	.word	0x00000000
        /*0070*/ 	.short	0x0013
        /*0072*/ 	.short	0x0060
        /*0074*/ 	.byte	0x00, 0xf0, 0x11, 0x00


	//----- nvinfo : EIATTR_KPARAM_INFO
	.align		4
.L_22:
        /*0078*/ 	.byte	0x04, 0x17
        /*007a*/ 	.short	(.L_24 - .L_23)
.L_23:
        /*007c*/ 	.word	0x00000000
        /*0080*/ 	.short	0x0012
        /*0082*/ 	.short	0x005c
        /*0084*/ 	.byte	0x00, 0xf0, 0x11, 0x00


	//----- nvinfo : EIATTR_KPARAM_INFO
	.align		4
.L_24:
        /*0088*/ 	.byte	0x04, 0x17
        /*008a*/ 	.short	(.L_26 - .L_25)
.L_25:
        /*008c*/ 	.word	0x00000000
        /*0090*/ 	.short	0x0011
        /*0092*/ 	.short	0x0058
        /*0094*/ 	.byte	0x00, 0xf0, 0x11, 0x00


	//----- nvinfo : EIATTR_KPARAM_INFO
	.align		4
.L_26:
        /*0098*/ 	.byte	0x04, 0x17
        /*009a*/ 	.short	(.L_28 - .L_27)
.L_27:
        /*009c*/ 	.word	0x00000000
        /*00a0*/ 	.short	0x0010
        /*00a2*/ 	.short	0x0054
        /*00a4*/ 	.byte	0x00, 0xf0, 0x11, 0x00


	//----- nvinfo : EIATTR_KPARAM_INFO
	.align		4
.L_28:
        /*00a8*/ 	.byte	0x04, 0x17
        /*00aa*/ 	.short	(.L_30 - .L_29)
.L_29:
        /*00ac*/ 	.word	0x00000000
        /*00b0*/ 	.short	0x000f
        /*00b2*/ 	.short	0x0050
        /*00b4*/ 	.byte	0x00, 0xf0, 0x11, 0x00


	//----- nvinfo : EIATTR_KPARAM_INFO
	.align		4
.L_30:
        /*00b8*/ 	.byte	0x04, 0x17
        /*00ba*/ 	.short	(.L_32 - .L_31)
.L_31:
        /*00bc*/ 	.word	0x00000000
        /*00c0*/ 	.short	0x000e
        /*00c2*/ 	.short	0x004c
        /*00c4*/ 	.byte	0x00, 0xf0, 0x11, 0x00


	//----- nvinfo : EIATTR_KPARAM_INFO
	.align		4
.L_32:
        /*00c8*/ 	.byte	0x04, 0x17
        /*00ca*/ 	.short	(.L_34 - .L_33)
.L_33:
        /*00cc*/ 	.word	0x00000000
        /*00d0*/ 	.short	0x000d
        /*00d2*/ 	.short	0x0048
        /*00d4*/ 	.byte	0x00, 0xf0, 0x11, 0x00


	//----- nvinfo : EIATTR_KPARAM_INFO
	.align		4
.L_34:
        /*00d8*/ 	.byte	0x04, 0x17
        /*00da*/ 	.short	(.L_36 - .L_35)
.L_35:
        /*00dc*/ 	.word	0x00000000
        /*00e0*/ 	.short	0x000c
        /*00e2*/ 	.short	0x0044
        /*00e4*/ 	.byte	0x00, 0xf0, 0x11, 0x00


	//----- nvinfo : EIATTR_KPARAM_INFO
	.align		4
.L_36:
        /*00e8*/ 	.byte	0x04, 0x17
        /*00ea*/ 	.short	(.L_38 - .L_37)
.L_37:
        /*00ec*/ 	.word	0x00000000
        /*00f0*/ 	.short	0x000b
        /*00f2*/ 	.short	0x0040
        /*00f4*/ 	.byte	0x00, 0xf0, 0x11, 0x00


	//----- nvinfo : EIATTR_KPARAM_INFO
	.align		4
.L_38:
        /*00f8*/ 	.byte	0x04, 0x17
        /*00fa*/ 	.short	(.L_40 - .L_39)
.L_39:
        /*00fc*/ 	.word	0x00000000
        /*0100*/ 	.short	0x000a
        /*0102*/ 	.short	0x003c
        /*0104*/ 	.byte	0x00, 0xf0, 0x11, 0x00


	//----- nvinfo : EIATTR_KPARAM_INFO
	.align		4
.L_40:
        /*0108*/ 	.byte	0x04, 0x17
        /*010a*/ 	.short	(.L_42 - .L_41)
.L_41:
        /*010c*/ 	.word	0x00000000
        /*0110*/ 	.short	0x0009
        /*0112*/ 	.short	0x0038
        /*0114*/ 	.byte	0x00, 0xf0, 0x11, 0x00


	//----- nvinfo : EIATTR_KPARAM_INFO
	.align		4
.L_42:
        /*0118*/ 	.byte	0x04, 0x17
        /*011a*/ 	.short	(.L_44 - .L_43)
.L_43:
        /*011c*/ 	.word	0x00000000
        /*0120*/ 	.short	0x0008
        /*0122*/ 	.short	0x0034
        /*0124*/ 	.byte	0x00, 0xf0, 0x11, 0x00


	//----- nvinfo : EIATTR_KPARAM_INFO
	.align		4
.L_44:
        /*0128*/ 	.byte	0x04, 0x17
        /*012a*/ 	.short	(.L_46 - .L_45)
.L_45:
        /*012c*/ 	.word	0x00000000
        /*0130*/ 	.short	0x0007
        /*0132*/ 	.short	0x0030
        /*0134*/ 	.byte	0x00, 0xf0, 0x11, 0x00


	//----- nvinfo : EIATTR_KPARAM_INFO
	.align		4
.L_46:
        /*0138*/ 	.byte	0x04, 0x17
        /*013a*/ 	.short	(.L_48 - .L_47)
.L_47:
        /*013c*/ 	.word	0x00000000
        /*0140*/ 	.short	0x0006
        /*0142*/ 	.short	0x002c
        /*0144*/ 	.byte	0x00, 0xf0, 0x11, 0x00


	//----- nvinfo : EIATTR_KPARAM_INFO
	.align		4
.L_48:
        /*0148*/ 	.byte	0x04, 0x17
        /*014a*/ 	.short	(.L_50 - .L_49)
.L_49:
        /*014c*/ 	.word	0x00000000
        /*0150*/ 	.short	0x0005
        /*0152*/ 	.short	0x0028
        /*0154*/ 	.byte	0x00, 0xf0, 0x11, 0x00


	//----- nvinfo : EIATTR_KPARAM_INFO
	.align		4
.L_50:
        /*0158*/ 	.byte	0x04, 0x17
        /*015a*/ 	.short	(.L_52 - .L_51)
.L_51:
        /*015c*/ 	.word	0x00000000
        /*0160*/ 	.short	0x0004
        /*0162*/ 	.short	0x0020
        /*0164*/ 	.byte	0x00, 0xf4, 0x21, 0x00


	//----- nvinfo : EIATTR_KPARAM_INFO
	.align		4
.L_52:
        /*0168*/ 	.byte	0x04, 0x17
        /*016a*/ 	.short	(.L_54 - .L_53)
.L_53:
        /*016c*/ 	.word	0x00000000
        /*0170*/ 	.short	0x0003
        /*0172*/ 	.short	0x0018
        /*0174*/ 	.byte	0x00, 0xf4, 0x21, 0x00


	//----- nvinfo : EIATTR_KPARAM_INFO
	.align		4
.L_54:
        /*0178*/ 	.byte	0x04, 0x17
        /*017a*/ 	.short	(.L_56 - .L_55)
.L_55:
        /*017c*/ 	.word	0x00000000
        /*0180*/ 	.short	0x0002
        /*0182*/ 	.short	0x0010
        /*0184*/ 	.byte	0x00, 0xf4, 0x21, 0x00


	//----- nvinfo : EIATTR_KPARAM_INFO
	.align		4
.L_56:
        /*0188*/ 	.byte	0x04, 0x17
        /*018a*/ 	.short	(.L_58 - .L_57)
.L_57:
        /*018c*/ 	.word	0x00000000
        /*0190*/ 	.short	0x0001
        /*0192*/ 	.short	0x0008
        /*0194*/ 	.byte	0x00, 0xf4, 0x21, 0x00


	//----- nvinfo : EIATTR_KPARAM_INFO
	.align		4
.L_58:
        /*0198*/ 	.byte	0x04, 0x17
        /*019a*/ 	.short	(.L_60 - .L_59)
.L_59:
        /*019c*/ 	.word	0x00000000
        /*01a0*/ 	.short	0x0000
        /*01a2*/ 	.short	0x0000
        /*01a4*/ 	.byte	0x00, 0xf4, 0x21, 0x00


	//----- nvinfo : EIATTR_SPARSE_MMA_MASK
	.align		4
.L_60:
        /*01a8*/ 	.byte	0x03, 0x50
        /*01aa*/ 	.short	0x0000


	//----- nvinfo : EIATTR_MAXREG_COUNT
	.align		4
        /*01ac*/ 	.byte	0x03, 0x1b
        /*01ae*/ 	.short	0x00ff


	//----- nvinfo : EIATTR_NUM_BARRIERS
	.align		4
        /*01b0*/ 	.byte	0x02, 0x4c
        /*01b2*/ 	.byte	0x01
	.zero		1


	//----- nvinfo : EIATTR_MERCURY_ISA_VERSION
	.align		4
        /*01b4*/ 	.byte	0x03, 0x5f
        /*01b6*/ 	.short	0x0101


	//----- nvinfo : EIATTR_COOP_GROUP_MASK_REGIDS
	.align		4
        /*01b8*/ 	.byte	0x04, 0x29
        /*01ba*/ 	.short	(.L_62 - .L_61)


	//   ....[0]....
.L_61:
        /*01bc*/ 	.word	0xffffffff


	//   ....[1]....
        /*01c0*/ 	.word	0xffffffff


	//   ....[2]....
        /*01c4*/ 	.word	0xffffffff


	//   ....[3]....
        /*01c8*/ 	.word	0xffffffff


	//   ....[4]....
        /*01cc*/ 	.word	0xffffffff


	//   ....[5]....
        /*01d0*/ 	.word	0xffffffff


	//   ....[6]....
        /*01d4*/ 	.word	0xffffffff


	//   ....[7]....
        /*01d8*/ 	.word	0xffffffff


	//   ....[8]....
        /*01dc*/ 	.word	0xffffffff


	//   ....[9]....
        /*01e0*/ 	.word	0xffffffff


	//   ....[10]....
        /*01e4*/ 	.word	0xffffffff


	//   ....[11]....
        /*01e8*/ 	.word	0xffffffff


	//   ....[12]....
        /*01ec*/ 	.word	0xffffffff


	//   ....[13]....
        /*01f0*/ 	.word	0xffffffff


	//   ....[14]....
        /*01f4*/ 	.word	0xffffffff


	//   ....[15]....
        /*01f8*/ 	.word	0xffffffff


	//   ....[16]....
        /*01fc*/ 	.word	0xffffffff


	//   ....[17]....
        /*0200*/ 	.word	0xffffffff


	//   ....[18]....
        /*0204*/ 	.word	0xffffffff


	//   ....[19]....
        /*0208*/ 	.word	0xffffffff


	//----- nvinfo : EIATTR_COOP_GROUP_INSTR_OFFSETS
	.align		4
.L_62:
        /*020c*/ 	.byte	0x04, 0x28
        /*020e*/ 	.short	(.L_64 - .L_63)


	//   ....[0]....
.L_63:
        /*0210*/ 	.word	0x00001430


	//   ....[1]....
        /*0214*/ 	.word	0x00001440


	//   ....[2]....
        /*0218*/ 	.word	0x00001450


	//   ....[3]....
        /*021c*/ 	.word	0x00001460


	//   ....[4]....
        /*0220*/ 	.word	0x000014a0


	//   ....[5]....
        /*0224*/ 	.word	0x000014c0


	//   ....[6]....
        /*0228*/ 	.word	0x000014d0


	//   ....[7]....
        /*022c*/ 	.word	0x000014e0


	//   ....[8]....
        /*0230*/ 	.word	0x000015e0


	//   ....[9]....
        /*0234*/ 	.word	0x00001600


	//   ....[10]....
        /*0238*/ 	.word	0x00001870


	//   ....[11]....
        /*023c*/ 	.word	0x00001880


	//   ....[12]....
        /*0240*/ 	.word	0x000018a0


	//   ....[13]....
        /*0244*/ 	.word	0x000018b0


	//   ....[14]....
        /*0248*/ 	.word	0x000018e0


	//   ....[15]....
        /*024c*/ 	.word	0x00001900


	//   ....[16]....
        /*0250*/ 	.word	0x00001920


	//   ....[17]....
        /*0254*/ 	.word	0x00001930


	//   ....[18]....
        /*0258*/ 	.word	0x000019f0


	//   ....[19]....
        /*025c*/ 	.word	0x00001a10


	//----- nvinfo : EIATTR_EXIT_INSTR_OFFSETS
	.align		4
.L_64:
        /*0260*/ 	.byte	0x04, 0x1c
        /*0262*/ 	.short	(.L_66 - .L_65)


	//   ....[0]....
.L_65:
        /*0264*/ 	.word	0x00002f30


	//   ....[1]....
        /*0268*/ 	.word	0x00002f60


	//----- nvinfo : EIATTR_REQNTID
	.align		4
.L_66:
        /*026c*/ 	.byte	0x04, 0x10
        /*026e*/ 	.short	(.L_68 - .L_67)
.L_67:
        /*0270*/ 	.word	0x00000100
        /*0274*/ 	.word	0x00000001
        /*0278*/ 	.word	0x00000001


	//----- nvinfo : EIATTR_CBANK_PARAM_SIZE
	.align		4
.L_68:
        /*027c*/ 	.byte	0x03, 0x19
        /*027e*/ 	.short	0x0088


	//----- nvinfo : EIATTR_PARAM_CBANK
	.align		4
        /*0280*/ 	.byte	0x04, 0x0a
        /*0282*/ 	.short	(.L_70 - .L_69)
	.align		4
.L_69:
        /*0284*/ 	.word	index@(.nv.constant0.attn_fwd)
        /*0288*/ 	.short	0x0210
        /*028a*/ 	.short	0x0088


	//----- nvinfo : EIATTR_SW_WAR
	.align		4
.L_70:
        /*028c*/ 	.byte	0x04, 0x36
        /*028e*/ 	.short	(.L_72 - .L_71)
.L_71:
        /*0290*/ 	.word	0x00000008
.L_72:


//--------------------- .nv.callgraph             --------------------------
	.section	.nv.callgraph,"",@"SHT_CUDA_CALLGRAPH"
	.align	4
	.sectionentsize	8
	.align		4
        /*0000*/ 	.word	0x00000000
	.align		4
        /*0004*/ 	.word	0xffffffff
	.align		4
        /*0008*/ 	.word	0x00000000
	.align		4
        /*000c*/ 	.word	0xfffffffe
	.align		4
        /*0010*/ 	.word	0x00000000
	.align		4
        /*0014*/ 	.word	0xfffffffd
	.align		4
        /*0018*/ 	.word	0x00000000
	.align		4
        /*001c*/ 	.word	0xfffffffc


//--------------------- .nv.constant4             --------------------------
	.section	.nv.constant4,"a",@progbits
	.align	8
	.align		8
.nv.constant4:
        /*0000*/ 	.dword	_$_str


//--------------------- .text.attn_fwd            --------------------------
	.section	.text.attn_fwd,"ax",@progbits
	.align	128
        .global         attn_fwd
        .type           attn_fwd,@function
        .size           attn_fwd,(.L_x_3 - attn_fwd)
        .other          attn_fwd,@"STO_CUDA_ENTRY STV_DEFAULT"
attn_fwd:
.text.attn_fwd:
[----:B------:R-:W-:Y:S01]  /*0000*/  LDC R1, c[0x0][0x28] ;  /* 0x00000a00ff017b82 */ /* 0x000fe20000000800 */
[----:B------:R-:W0:Y:S07]  /*0010*/  S2R R67, SR_CTAID.X ;  /* 0x0000000000437919 */ /* 0x000e2e0000002500 */
[----:B------:R-:W1:Y:S01]  /*0020*/  S2UR UR7, SR_CTAID.Y ;  /* 0x00000000000779c3 */ /* 0x000e620000002600 */
[----:B------:R-:W-:Y:S01]  /*0030*/  ULDC.64 UR4, c[0x0][0x240] ;  /* 0x0000900000047ab9 */ /* 0x000fe20000000a00 */
[----:B------:R-:W-:Y:S01]  /*0040*/  ULDC.64 UR10, c[0x0][0x208] ;  /* 0x00008200000a7ab9 */ /* 0x000fe20000000a00 */
[----:B------:R-:W2:Y:S05]  /*0050*/  S2R R0, SR_TID.X ;  /* 0x0000000000007919 */ /* 0x000eaa0000002100 */
[----:B------:R-:W3:Y:S08]  /*0060*/  LDC R16, c[0x0][0x248] ;  /* 0x00009200ff107b82 */ /* 0x000ef00000000800 */
[----:B------:R-:W4:Y:S01]  /*0070*/  LDC.64 R18, c[0x0][0x210] ;  /* 0x00008400ff127b82 */ /* 0x000f220000000a00 */
[----:B-1----:R-:W-:-:S04]  /*0080*/  UIMAD UR4, UR7, UR4, URZ ;  /* 0x00000004070472a4 */ /* 0x002fc8000f8e023f */
[----:B------:R-:W-:Y:S01]  /*0090*/  USHF.L.U32 UR6, UR4, 0x1, URZ ;  /* 0x0000000104067899 */ /* 0x000fe2000800063f */
[----:B0-----:R-:W-:Y:S01]  /*00a0*/  IMAD.SHL.U32 R67, R67, 0x20, RZ ;  /* 0x0000002043437824 */ /* 0x001fe200078e00ff */
[----:B--2---:R-:W-:-:S04]  /*00b0*/  SHF.R.U32.HI R5, RZ, 0x5, R0 ;  /* 0x00000005ff057819 */ /* 0x004fc80000011600 */
[----:B------:R-:W-:Y:S02]  /*00c0*/  LOP3.LUT R76, R67, 0x1f, R0, 0xf8, !PT ;  /* 0x0000001f434c7812 */ /* 0x000fe400078ef800 */
[----:B------:R-:W-:-:S03]  /*00d0*/  SGXT.U32 R5, R5, 0x3 ;  /* 0x000000030505781a */ /* 0x000fc60000000000 */
[----:B------:R-:W-:Y:S01]  /*00e0*/  IMAD R2, R76, UR5, RZ ;  /* 0x000000054c027c24 */ /* 0x000fe2000f8e02ff */
[----:B------:R-:W-:Y:S01]  /*00f0*/  UIMAD.WIDE UR4, UR4, 0x2, URZ ;  /* 0x00000002040478a5 */ /* 0x000fe2000f8e023f */
[----:B---3--:R-:W-:Y:S02]  /*0100*/  IMAD R4, R5, R16, RZ ;  /* 0x0000001005047224 */ /* 0x008fe400078e02ff */
[C---:B------:R-:W-:Y:S02]  /*0110*/  IMAD.SHL.U32 R3, R2.reuse, 0x2, RZ ;  /* 0x0000000202037824 */ /* 0x040fe400078e00ff */
[----:B------:R-:W-:-:S03]  /*0120*/  IMAD.HI R2, R2, 0x2, RZ ;  /* 0x0000000202027827 */ /* 0x000fc600078e02ff */
[----:B----4-:R-:W-:Y:S01]  /*0130*/  IADD3 R17, P0, P1, R3, UR6, R18 ;  /* 0x0000000603117c10 */ /* 0x010fe2000f91e012 */
[----:B------:R-:W-:-:S03]  /*0140*/  IMAD R7, R16, 0x8, R4 ;  /* 0x0000000810077824 */ /* 0x000fc600078e0204 */
[----:B------:R-:W-:Y:S01]  /*0150*/  IADD3.X R19, R2, UR5, R19, P0, P1 ;  /* 0x0000000502137c10 */ /* 0x000fe200087e2413 */
[----:B------:R-:W-:Y:S01]  /*0160*/  IMAD R9, R16, 0x8, R7 ;  /* 0x0000000810097824 */ /* 0x000fe200078e0207 */
[CC--:B------:R-:W-:Y:S02]  /*0170*/  LEA R2, P0, R4.reuse, R17.reuse, 0x1 ;  /* 0x0000001104027211 */ /* 0x0c0fe400078008ff */
[----:B------:R-:W-:Y:S02]  /*0180*/  LEA R6, P1, R7, R17, 0x1 ;  /* 0x0000001107067211 */ /* 0x000fe400078208ff */
[----:B------:R-:W-:Y:S02]  /*0190*/  LEA.HI.X.SX32 R3, R4, R19, 0x1, P0 ;  /* 0x0000001304037211 */ /* 0x000fe400000f0eff */
[C---:B------:R-:W-:Y:S02]  /*01a0*/  LEA R8, P0, R9.reuse, R17, 0x1 ;  /* 0x0000001109087211 */ /* 0x040fe400078008ff */
[----:B------:R-:W-:Y:S01]  /*01b0*/  LEA R4, R16, R9, 0x3 ;  /* 0x0000000910047211 */ /* 0x000fe200078e18ff */
[----:B------:R0:W2:Y:S01]  /*01c0*/  LDG.E.U16 R18, desc[UR10][R2.64] ;  /* 0x0000000a02127981 */ /* 0x0000a2000c1e1500 */
[----:B------:R-:W-:-:S02]  /*01d0*/  LEA.HI.X.SX32 R9, R9, R19, 0x1, P0 ;  /* 0x0000001309097211 */ /* 0x000fc400000f0eff */
[----:B------:R-:W-:Y:S01]  /*01e0*/  LEA R10, P0, R4, R17, 0x1 ;  /* 0x00000011040a7211 */ /* 0x000fe200078008ff */
[----:B------:R-:W-:Y:S01]  /*01f0*/  IMAD R13, R16, 0x8, R4 ;  /* 0x00000008100d7824 */ /* 0x000fe200078e0204 */
[-C--:B------:R-:W-:Y:S01]  /*0200*/  LEA.HI.X.SX32 R7, R7, R19.reuse, 0x1, P1 ;  /* 0x0000001307077211 */ /* 0x080fe200008f0eff */
[----:B------:R-:W3:Y:S01]  /*0210*/  LDG.E.U16 R22, desc[UR10][R8.64] ;  /* 0x0000000a08167981 */ /* 0x000ee2000c1e1500 */
[----:B------:R-:W-:Y:S01]  /*0220*/  LEA.HI.X.SX32 R11, R4, R19, 0x1, P0 ;  /* 0x00000013040b7211 */ /* 0x000fe200000f0eff */
[C---:B------:R-:W-:Y:S01]  /*0230*/  IMAD R4, R16.reuse, 0x8, R13 ;  /* 0x0000000810047824 */ /* 0x040fe200078e020d */
[C---:B------:R-:W-:Y:S01]  /*0240*/  LEA R12, P0, R13.reuse, R17, 0x1 ;  /* 0x000000110d0c7211 */ /* 0x040fe200078008ff */
[----:B------:R1:W4:Y:S02]  /*0250*/  LDG.E.U16 R20, desc[UR10][R6.64] ;  /* 0x0000000a06147981 */ /* 0x000324000c1e1500 */
[----:B------:R-:W-:Y:S01]  /*0260*/  IMAD R15, R16, 0x8, R4 ;  /* 0x00000008100f7824 */ /* 0x000fe200078e0204 */
[----:B------:R-:W-:Y:S01]  /*0270*/  LEA.HI.X.SX32 R13, R13, R19, 0x1, P0 ;  /* 0x000000130d0d7211 */ /* 0x000fe200000f0eff */
[----:B------:R5:W4:Y:S01]  /*0280*/  LDG.E.U16 R10, desc[UR10][R10.64] ;  /* 0x0000000a0a0a7981 */ /* 0x000b22000c1e1500 */
[-C--:B0-----:R-:W-:Y:S01]  /*0290*/  LEA R2, P0, R4, R17.reuse, 0x1 ;  /* 0x0000001104027211 */ /* 0x081fe200078008ff */
[----:B------:R-:W-:Y:S01]  /*02a0*/  IMAD R16, R16, 0x8, R15 ;  /* 0x0000000810107824 */ /* 0x000fe200078e020f */
[----:B------:R-:W-:Y:S01]  /*02b0*/  LEA R14, P1, R15, R17, 0x1 ;  /* 0x000000110f0e7211 */ /* 0x000fe200078208ff */
[----:B------:R-:W4:Y:S01]  /*02c0*/  LDG.E.U16 R12, desc[UR10][R12.64] ;  /* 0x0000000a0c0c7981 */ /* 0x000f22000c1e1500 */
[----:B------:R-:W-:-:S02]  /*02d0*/  LEA.HI.X.SX32 R3, R4, R19, 0x1, P0 ;  /* 0x0000001304037211 */ /* 0x000fc400000f0eff */
[C---:B-1----:R-:W-:Y:S02]  /*02e0*/  LEA R6, P0, R16.reuse, R17, 0x1 ;  /* 0x0000001110067211 */ /* 0x042fe400078008ff */
[-C--:B------:R-:W-:Y:S02]  /*02f0*/  LEA.HI.X.SX32 R15, R15, R19.reuse, 0x1, P1 ;  /* 0x000000130f0f7211 */ /* 0x080fe400008f0eff */
[----:B------:R-:W-:Y:S02]  /*0300*/  LEA.HI.X.SX32 R7, R16, R19, 0x1, P0 ;  /* 0x0000001310077211 */ /* 0x000fe400000f0eff */
[----:B------:R0:W4:Y:S04]  /*0310*/  LDG.E.U16 R16, desc[UR10][R2.64] ;  /* 0x0000000a02107981 */ /* 0x000128000c1e1500 */
[----:B------:R-:W4:Y:S04]  /*0320*/  LDG.E.U16 R14, desc[UR10][R14.64] ;  /* 0x0000000a0e0e7981 */ /* 0x000f28000c1e1500 */
[----:B------:R1:W4:Y:S01]  /*0330*/  LDG.E.U16 R6, desc[UR10][R6.64] ;  /* 0x0000000a06067981 */ /* 0x000322000c1e1500 */
[----:B------:R-:W1:Y:S01]  /*0340*/  S2UR UR6, SR_CgaCtaId ;  /* 0x00000000000679c3 */ /* 0x000e620000008800 */
[----:B------:R-:W-:Y:S01]  /*0350*/  VIADD R74, R67, 0x20 ;  /* 0x00000020434a7836 */ /* 0x000fe20000000000 */
[----:B------:R-:W-:Y:S01]  /*0360*/  LOP3.LUT R4, R0, 0xc0, RZ, 0xc0, !PT ;  /* 0x000000c000047812 */ /* 0x000fe200078ec0ff */
[----:B------:R-:W-:Y:S01]  /*0370*/  UMOV UR4, 0x400 ;  /* 0x0000040000047882 */ /* 0x000fe20000000000 */
[----:B-----5:R-:W-:-:S02]  /*0380*/  SHF.R.U32.HI R11, RZ, 0x4, R0 ;  /* 0x00000004ff0b7819 */ /* 0x020fc40000011600 */
[----:B------:R-:W-:Y:S02]  /*0390*/  ISETP.GE.AND P0, PT, R74, 0x1, PT ;  /* 0x000000014a00780c */ /* 0x000fe40003f06270 */
[C---:B------:R-:W-:Y:S02]  /*03a0*/  LOP3.LUT R17, R0.reuse, 0x3f, RZ, 0xc0, !PT ;  /* 0x0000003f00117812 */ /* 0x040fe400078ec0ff */
[C---:B0-----:R-:W-:Y:S02]  /*03b0*/  LOP3.LUT R2, R0.reuse, 0x18, RZ, 0xc0, !PT ;  /* 0x0000001800027812 */ /* 0x041fe400078ec0ff */
[C---:B------:R-:W-:Y:S02]  /*03c0*/  SHF.L.U32 R9, R0.reuse, 0x1, RZ ;  /* 0x0000000100097819 */ /* 0x040fe400000006ff */
[----:B------:R-:W-:Y:S02]  /*03d0*/  SHF.R.U32.HI R4, RZ, 0x2, R4 ;  /* 0x00000002ff047819 */ /* 0x000fe40000011604 */
[----:B------:R-:W-:-:S02]  /*03e0*/  LOP3.LUT R8, R0, 0x3, RZ, 0xc0, !PT ;  /* 0x0000000300087812 */ /* 0x000fc400078ec0ff */
[----:B------:R-:W-:Y:S02]  /*03f0*/  LOP3.LUT R13, R0, 0xc0, RZ, 0xc0, !PT ;  /* 0x000000c0000d7812 */ /* 0x000fe400078ec0ff */
[----:B------:R-:W-:Y:S01]  /*0400*/  LOP3.LUT R3, R11, 0x2, RZ, 0xc0, !PT ;  /* 0x000000020b037812 */ /* 0x000fe200078ec0ff */
[----:B------:R-:W-:Y:S01]  /*0410*/  IMAD R11, R2, 0x20, R17 ;  /* 0x00000020020b7824 */ /* 0x000fe200078e0211 */
[----:B-1----:R-:W-:Y:S01]  /*0420*/  ULEA UR6, UR6, UR4, 0x18 ;  /* 0x0000000406067291 */ /* 0x002fe2000f8ec03f */
[----:B------:R-:W-:Y:S01]  /*0430*/  LOP3.LUT R75, R4, 0x1fe, R9, 0x78, !PT ;  /* 0x000001fe044b7812 */ /* 0x000fe200078e7809 */
[--C-:B------:R-:W-:Y:S01]  /*0440*/  IMAD R24, R8, 0x8, R13.reuse ;  /* 0x0000000808187824 */ /* 0x100fe200078e020d */
[----:B------:R-:W-:Y:S01]  /*0450*/  SHF.R.U32.HI R7, RZ, 0x1, R13 ;  /* 0x00000001ff077819 */ /* 0x000fe2000001160d */
[----:B------:R-:W-:Y:S01]  /*0460*/  IMAD.SHL.U32 R4, R11, 0x4, RZ ;  /* 0x000000040b047824 */ /* 0x000fe200078e00ff */
[----:B------:R-:W-:Y:S01]  /*0470*/  LOP3.LUT R77, R0, 0xff, RZ, 0xc0, !PT ;  /* 0x000000ff004d7812 */ /* 0x000fe200078ec0ff */
[----:B------:R-:W-:Y:S01]  /*0480*/  IMAD.U32 R3, R24, 0x4, R3 ;  /* 0x0000000418037824 */ /* 0x000fe200078e0003 */
[----:B------:R-:W-:Y:S01]  /*0490*/  MOV R73, 0x3f800000 ;  /* 0x3f80000000497802 */ /* 0x000fe20000000f00 */
[----:B------:R-:W-:Y:S01]  /*04a0*/  IMAD.MOV.U32 R55, RZ, RZ, -0x800000 ;  /* 0xff800000ff377424 */ /* 0x000fe200078e00ff */
[----:B------:R-:W-:Y:S01]  /*04b0*/  LOP3.LUT R4, R4, R7, RZ, 0x3c, !PT ;  /* 0x0000000704047212 */ /* 0x000fe200078e3cff */
[----:B------:R-:W-:Y:S01]  /*04c0*/  IMAD.MOV.U32 R54, RZ, RZ, -0x800000 ;  /* 0xff800000ff367424 */ /* 0x000fe200078e00ff */
[----:B------:R-:W-:Y:S01]  /*04d0*/  MOV R72, 0x3f800000 ;  /* 0x3f80000000487802 */ /* 0x000fe20000000f00 */
[----:B------:R-:W-:Y:S01]  /*04e0*/  IMAD.MOV.U32 R53, RZ, RZ, -0x800000 ;  /* 0xff800000ff357424 */ /* 0x000fe200078e00ff */
[----:B------:R-:W-:Y:S01]  /*04f0*/  CS2R R28, SRZ ;  /* 0x00000000001c7805 */ /* 0x000fe2000001ff00 */
[----:B------:R-:W-:Y:S01]  /*0500*/  IMAD.MOV.U32 R52, RZ, RZ, -0x800000 ;  /* 0xff800000ff347424 */ /* 0x000fe200078e00ff */
[----:B------:R-:W-:Y:S01]  /*0510*/  CS2R R30, SRZ ;  /* 0x00000000001e7805 */ /* 0x000fe2000001ff00 */
[----:B------:R-:W-:Y:S01]  /*0520*/  IMAD.MOV.U32 R71, RZ, RZ, 0x3f800000 ;  /* 0x3f800000ff477424 */ /* 0x000fe200078e00ff */
[----:B------:R-:W-:Y:S01]  /*0530*/  ISETP.GE.U32.AND P5, PT, R77, 0x20, PT ;  /* 0x000000204d00780c */ /* 0x000fe20003fa6070 */
[----:B------:R-:W-:Y:S01]  /*0540*/  IMAD.MOV.U32 R70, RZ, RZ, 0x3f800000 ;  /* 0x3f800000ff467424 */ /* 0x000fe200078e00ff */
[----:B------:R-:W-:-:S02]  /*0550*/  CS2R R24, SRZ ;  /* 0x0000000000187805 */ /* 0x000fc4000001ff00 */
[----:B------:R-:W-:Y:S02]  /*0560*/  CS2R R26, SRZ ;  /* 0x00000000001a7805 */ /* 0x000fe4000001ff00 */
[C---:B------:R-:W-:Y:S01]  /*0570*/  LOP3.LUT R78, R0.reuse, 0x1c, RZ, 0xc0, !PT ;  /* 0x0000001c004e7812 */ /* 0x040fe200078ec0ff */
[----:B--2---:R-:W-:Y:S04]  /*0580*/  STS.U16 [R75+UR6], R18 ;  /* 0x000000124b007988 */ /* 0x004fe80008000406 */
[----:B---3--:R-:W-:Y:S04]  /*0590*/  STS.U16 [R75+UR6+0x400], R22 ;  /* 0x000400164b007988 */ /* 0x008fe80008000406 */
[----:B----4-:R-:W-:Y:S04]  /*05a0*/  STS.U16 [R75+UR6+0x200], R20 ;  /* 0x000200144b007988 */ /* 0x010fe80008000406 */
[----:B------:R-:W-:Y:S04]  /*05b0*/  STS.U16 [R75+UR6+0x600], R10 ;  /* 0x0006000a4b007988 */ /* 0x000fe80008000406 */
[----:B------:R-:W-:Y:S04]  /*05c0*/  STS.U16 [R75+UR6+0x800], R12 ;  /* 0x0008000c4b007988 */ /* 0x000fe80008000406 */
[----:B------:R-:W-:Y:S04]  /*05d0*/  STS.U16 [R75+UR6+0xa00], R16 ;  /* 0x000a00104b007988 */ /* 0x000fe80008000406 */
[----:B------:R0:W-:Y:S04]  /*05e0*/  STS.U16 [R75+UR6+0xc00], R14 ;  /* 0x000c000e4b007988 */ /* 0x0001e80008000406 */
[----:B------:R1:W-:Y:S01]  /*05f0*/  STS.U16 [R75+UR6+0xe00], R6 ;  /* 0x000e00064b007988 */ /* 0x0003e20008000406 */
[C---:B0-----:R-:W-:Y:S01]  /*0600*/  LOP3.LUT R14, R0.reuse, 0x3f, RZ, 0xc0, !PT ;  /* 0x0000003f000e7812 */ /* 0x041fe200078ec0ff */
[----:B-1----:R-:W-:Y:S01]  /*0610*/  IMAD.SHL.U32 R6, R0, 0x10, RZ ;  /* 0x0000001000067824 */ /* 0x002fe200078e00ff */
[----:B------:R-:W-:Y:S06]  /*0620*/  @!P0 BRA `(.L_x_0) ;  /* 0x0000001800508947 */ /* 0x000fec0003800000 */
[----:B------:R-:W0:Y:S01]  /*0630*/  LDC.64 R12, c[0x0][0x250] ;  /* 0x00009400ff0c7b82 */ /* 0x000e220000000a00 */
[----:B------:R-:W-:Y:S01]  /*0640*/  IMAD.SHL.U32 R16, R0, 0x8, RZ ;  /* 0x0000000800107824 */ /* 0x000fe200078e00ff */
[----:B------:R-:W-:Y:S01]  /*0650*/  SHF.L.U32 R7, R8, 0x1, RZ ;  /* 0x0000000108077819 */ /* 0x000fe200000006ff */
[C---:B------:R-:W-:Y:S01]  /*0660*/  IMAD.SHL.U32 R20, R0.reuse, 0x40, RZ ;  /* 0x0000004000147824 */ /* 0x040fe200078e00ff */
[C---:B------:R-:W-:Y:S01]  /*0670*/  LOP3.LUT R15, R0.reuse, 0x7, RZ, 0xc0, !PT ;  /* 0x00000007000f7812 */ /* 0x040fe200078ec0ff */
[----:B------:R-:W-:Y:S01]  /*0680*/  ULDC.64 UR4, c[0x0][0x260] ;  /* 0x0000980000047ab9 */ /* 0x000fe20000000a00 */
[----:B------:R-:W-:Y:S01]  /*0690*/  LOP3.LUT R10, R0, 0x60, RZ, 0xc0, !PT ;  /* 0x00000060000a7812 */ /* 0x000fe200078ec0ff */
[----:B------:R-:W-:Y:S01]  /*06a0*/  ULDC.64 UR8, c[0x0][0x218] ;  /* 0x0000860000087ab9 */ /* 0x000fe20000000a00 */
[----:B------:R-:W-:Y:S01]  /*06b0*/  LOP3.LUT R17, R16, 0x30, RZ, 0xc0, !PT ;  /* 0x0000003010117812 */ /* 0x000fe200078ec0ff */
[----:B------:R-:W-:Y:S01]  /*06c0*/  IMAD.SHL.U32 R16, R15, 0x40, RZ ;  /* 0x000000400f107824 */ /* 0x000fe200078e00ff */
[C---:B------:R-:W-:Y:S01]  /*06d0*/  LEA.HI R7, R10.reuse, R7, RZ, 0x1e ;  /* 0x000000070a077211 */ /* 0x040fe200078ff0ff */
[----:B------:R-:W1:Y:S01]  /*06e0*/  LDC R30, c[0x0][0x268] ;  /* 0x00009a00ff1e7b82 */ /* 0x000e620000000800 */
[----:B------:R-:W-:Y:S01]  /*06f0*/  SHF.R.U32.HI R18, RZ, 0x1, R10 ;  /* 0x00000001ff127819 */ /* 0x000fe2000001160a */
[----:B------:R-:W-:Y:S01]  /*0700*/  IMAD R10, R10, 0x2, R15 ;  /* 0x000000020a0a7824 */ /* 0x000fe200078e020f */
[----:B------:R-:W-:Y:S01]  /*0710*/  SHF.R.U32.HI R22, RZ, 0x6, R0 ;  /* 0x00000006ff167819 */ /* 0x000fe20000011600 */
[----:B------:R-:W-:Y:S01]  /*0720*/  UIMAD UR4, UR7, UR4, URZ ;  /* 0x00000004070472a4 */ /* 0x000fe2000f8e023f */
[----:B------:R-:W-:Y:S01]  /*0730*/  ISETP.NE.U32.AND P0, PT, R8, RZ, PT ;  /* 0x000000ff0800720c */ /* 0x000fe20003f05070 */
[----:B------:R-:W-:Y:S01]  /*0740*/  IMAD.MOV.U32 R73, RZ, RZ, 0x3f800000 ;  /* 0x3f800000ff497424 */ /* 0x000fe200078e00ff */
[C---:B------:R-:W-:Y:S01]  /*0750*/  LOP3.LUT R19, R17.reuse, R18, RZ, 0x3c, !PT ;  /* 0x0000001211137212 */ /* 0x040fe200078e3cff */
[----:B------:R-:W-:Y:S01]  /*0760*/  IMAD.SHL.U32 R18, R10, 0x10, RZ ;  /* 0x000000100a127824 */ /* 0x000fe200078e00ff */
[----:B------:R-:W-:Y:S01]  /*0770*/  LOP3.LUT R8, R0, 0xe0, RZ, 0xc0, !PT ;  /* 0x000000e000087812 */ /* 0x000fe200078ec0ff */
[----:B------:R-:W2:Y:S01]  /*0780*/  LDC.64 R84, c[0x0][0x220] ;  /* 0x00008800ff547b82 */ /* 0x000ea20000000a00 */
[----:B------:R-:W-:Y:S01]  /*0790*/  SGXT.U32 R10, R22, 0x2 ;  /* 0x00000002160a781a */ /* 0x000fe20000000000 */
[----:B------:R-:W-:Y:S01]  /*07a0*/  IMAD.MOV.U32 R82, RZ, RZ, -0x800000 ;  /* 0xff800000ff527424 */ /* 0x000fe200078e00ff */
[----:B------:R-:W-:Y:S01]  /*07b0*/  LOP3.LUT R21, R17, 0x3c0, R20, 0xf8, !PT ;  /* 0x000003c011157812 */ /* 0x000fe200078ef814 */
[----:B0-----:R-:W-:Y:S01]  /*07c0*/  IMAD R12, R12, UR7, RZ ;  /* 0x000000070c0c7c24 */ /* 0x001fe2000f8e02ff */
[-C--:B------:R-:W-:Y:S01]  /*07d0*/  LEA R24, R8, R17.reuse, 0x4 ;  /* 0x0000001108187211 */ /* 0x080fe200078e20ff */
[----:B------:R-:W-:Y:S01]  /*07e0*/  IMAD.MOV.U32 R81, RZ, RZ, -0x800000 ;  /* 0xff800000ff517424 */ /* 0x000fe200078e00ff */
[----:B------:R-:W-:Y:S01]  /*07f0*/  LOP3.LUT R8, R16, R17, RZ, 0xfc, !PT ;  /* 0x0000001110087212 */ /* 0x000fe200078efcff */
[----:B------:R-:W-:Y:S01]  /*0800*/  IMAD.MOV.U32 R80, RZ, RZ, -0x800000 ;  /* 0xff800000ff507424 */ /* 0x000fe200078e00ff */
[--C-:B------:R-:W-:Y:S01]  /*0810*/  LOP3.LUT R20, R18, 0x30, R9.reuse, 0x78, !PT ;  /* 0x0000003012147812 */ /* 0x100fe200078e7809 */
[----:B------:R-:W-:Y:S01]  /*0820*/  IMAD R18, R10, R13, RZ ;  /* 0x0000000d0a127224 */ /* 0x000fe200078e02ff */
[----:B------:R-:W-:Y:S01]  /*0830*/  LOP3.LUT R11, R0, 0x1f, RZ, 0xc0, !PT ;  /* 0x0000001f000b7812 */ /* 0x000fe200078ec0ff */
[----:B------:R-:W-:Y:S01]  /*0840*/  IMAD.MOV.U32 R72, RZ, RZ, 0x3f800000 ;  /* 0x3f800000ff487424 */ /* 0x000fe200078e00ff */
[--C-:B------:R-:W-:Y:S01]  /*0850*/  LOP3.LUT R28, R8, 0x10, R9.reuse, 0x78, !PT ;  /* 0x00000010081c7812 */ /* 0x100fe200078e7809 */
[----:B-1----:R-:W-:Y:S01]  /*0860*/  IMAD R5, R5, R30, RZ ;  /* 0x0000001e05057224 */ /* 0x002fe200078e02ff */
[----:B------:R-:W-:Y:S01]  /*0870*/  LOP3.LUT R17, R24, 0x30, R9, 0x78, !PT ;  /* 0x0000003018117812 */ /* 0x000fe200078e7809 */
[----:B------:R-:W-:Y:S01]  /*0880*/  IMAD R9, R15, 0x80, R20 ;  /* 0x000000800f097824 */ /* 0x000fe200078e0214 */
[----:B------:R-:W-:Y:S01]  /*0890*/  LEA R22, R11, UR6, 0x6 ;  /* 0x000000060b167c11 */ /* 0x000fe2000f8e30ff */
[----:B------:R-:W-:Y:S01]  /*08a0*/  IMAD.MOV.U32 R71, RZ, RZ, 0x3f800000 ;  /* 0x3f800000ff477424 */ /* 0x000fe200078e00ff */
[----:B------:R-:W-:Y:S01]  /*08b0*/  LEA R20, R13, R18, 0x2 ;  /* 0x000000120d147211 */ /* 0x000fe200078e10ff */
[----:B------:R-:W-:Y:S01]  /*08c0*/  IMAD.MOV.U32 R70, RZ, RZ, 0x3f800000 ;  /* 0x3f800000ff467424 */ /* 0x000fe200078e00ff */
[----:B------:R-:W-:Y:S01]  /*08d0*/  IADD3 R10, R17, UR6, R16 ;  /* 0x00000006110a7c10 */ /* 0x000fe2000fffe010 */
[----:B------:R-:W-:Y:S01]  /*08e0*/  IMAD.IADD R8, R19, 0x1, R22 ;  /* 0x0000000113087824 */ /* 0x000fe200078e0216 */
[----:B------:R-:W-:Y:S01]  /*08f0*/  LOP3.LUT R23, R0, 0x10, RZ, 0xc0, !PT ;  /* 0x0000001000177812 */ /* 0x000fe200078ec0ff */
[----:B------:R-:W-:Y:S01]  /*0900*/  IMAD R17, R11, UR5, RZ ;  /* 0x000000050b117c24 */ /* 0x000fe2000f8e02ff */
[----:B------:R-:W-:Y:S01]  /*0910*/  ULDC UR5, c[0x0][0x258] ;  /* 0x0000960000057ab9 */ /* 0x000fe20000000800 */
[----:B------:R-:W-:Y:S01]  /*0920*/  IMAD R22, R13, 0x4, R20 ;  /* 0x000000040d167824 */ /* 0x000fe200078e0214 */
[----:B------:R-:W-:Y:S01]  /*0930*/  LOP3.LUT R21, R21, 0x10, R0, 0x78, !PT ;  /* 0x0000001015157812 */ /* 0x000fe200078e7800 */
[----:B------:R-:W-:Y:S01]  /*0940*/  IMAD R14, R14, UR5, RZ ;  /* 0x000000050e0e7c24 */ /* 0x000fe2000f8e02ff */
[----:B------:R-:W-:Y:S01]  /*0950*/  USHF.L.U32 UR5, UR4, 0x1, URZ ;  /* 0x0000000104057899 */ /* 0x000fe2000800063f */
[C---:B------:R-:W-:Y:S01]  /*0960*/  IMAD R24, R13.reuse, 0x4, R22 ;  /* 0x000000040d187824 */ /* 0x040fe200078e0216 */
[----:B------:R-:W-:Y:S01]  /*0970*/  LEA.HI R66, R78, R67, RZ, 0x1e ;  /* 0x000000434e427211 */ /* 0x000fe200078ff0ff */
[----:B------:R-:W-:Y:S01]  /*0980*/  IMAD.SHL.U32 R11, R12, 0x2, RZ ;  /* 0x000000020c0b7824 */ /* 0x000fe200078e00ff */
[C---:B------:R-:W-:Y:S01]  /*0990*/  SHF.L.U32 R16, R14.reuse, 0x1, RZ ;  /* 0x000000010e107819 */ /* 0x040fe200000006ff */
[----:B------:R-:W-:Y:S01]  /*09a0*/  IMAD R26, R13, 0x4, R24 ;  /* 0x000000040d1a7824 */ /* 0x000fe200078e0218 */
[----:B------:R-:W-:Y:S01]  /*09b0*/  LOP3.LUT R65, R75, 0x40, RZ, 0x3c, !PT ;  /* 0x000000404b417812 */ /* 0x000fe200078e3cff */
[----:B------:R-:W-:Y:S01]  /*09c0*/  IMAD.HI R15, R14, 0x2, RZ ;  /* 0x000000020e0f7827 */ /* 0x000fe200078e02ff */
[----:B------:R-:W-:-:S02]  /*09d0*/  IADD3 R101, P1, P2, R16, UR8, R11 ;  /* 0x0000000810657c10 */ /* 0x000fc4000fa3e00b */
[----:B------:R-:W-:Y:S01]  /*09e0*/  MOV R79, 0xff800000 ;  /* 0xff800000004f7802 */ /* 0x000fe20000000f00 */
[----:B------:R-:W-:Y:S01]  /*09f0*/  IMAD.HI R12, R12, 0x2, RZ ;  /* 0x000000020c0c7827 */ /* 0x000fe200078e02ff */
[-C--:B------:R-:W-:Y:S02]  /*0a00*/  LEA R112, P4, R20, R101.reuse, 0x1 ;  /* 0x0000006514707211 */ /* 0x080fe400078808ff */
[-C--:B------:R-:W-:Y:S01]  /*0a10*/  LEA R114, P3, R18, R101.reuse, 0x1 ;  /* 0x0000006512727211 */ /* 0x080fe200078608ff */
[----:B------:R-:W-:Y:S01]  /*0a20*/  IMAD R14, R13, 0x4, R26 ;  /* 0x000000040d0e7824 */ /* 0x000fe200078e021a */
[----:B------:R-:W-:Y:S01]  /*0a30*/  LEA R106, P6, R26, R101, 0x1 ;  /* 0x000000651a6a7211 */ /* 0x000fe200078c08ff */
[----:B------:R-:W-:Y:S01]  /*0a40*/  IMAD R11, R23, 0x20, R28 ;  /* 0x00000020170b7824 */ /* 0x000fe200078e021c */
[----:B------:R-:W-:Y:S01]  /*0a50*/  IADD3.X R23, R15, UR9, R12, P1, P2 ;  /* 0x000000090f177c10 */ /* 0x000fe20008fe440c */
[----:B------:R-:W-:Y:S01]  /*0a60*/  IMAD.SHL.U32 R19, R17, 0x2, RZ ;  /* 0x0000000211137824 */ /* 0x000fe200078e00ff */
[----:B------:R-:W-:Y:S01]  /*0a70*/  LEA R16, R13, R14, 0x2 ;  /* 0x0000000e0d107211 */ /* 0x000fe200078e10ff */
[----:B------:R-:W-:Y:S01]  /*0a80*/  IMAD R15, R30, 0x8, R5 ;  /* 0x000000081e0f7824 */ /* 0x000fe200078e0205 */
[----:B------:R-:W-:Y:S01]  /*0a90*/  LEA.HI.X.SX32 R113, R20, R23, 0x1, P4 ;  /* 0x0000001714717211 */ /* 0x000fe200020f0eff */
[----:B------:R-:W-:Y:S01]  /*0aa0*/  IMAD.HI R12, R17, 0x2, RZ ;  /* 0x00000002110c7827 */ /* 0x000fe200078e02ff */
[----:B------:R-:W-:-:S02]  /*0ab0*/  LEA R108, P4, R24, R101, 0x1 ;  /* 0x00000065186c7211 */ /* 0x000fc400078808ff */
[----:B------:R-:W-:Y:S02]  /*0ac0*/  CS2R R28, SRZ ;  /* 0x00000000001c7805 */ /* 0x000fe4000001ff00 */
[----:B--2---:R-:W-:Y:S01]  /*0ad0*/  IADD3 R84, P1, P2, R19, UR5, R84 ;  /* 0x0000000513547c10 */ /* 0x004fe2000fa3e054 */
[----:B------:R-:W-:Y:S01]  /*0ae0*/  IMAD R13, R13, 0x4, R16 ;  /* 0x000000040d0d7824 */ /* 0x000fe200078e0210 */
[----:B------:R-:W-:Y:S01]  /*0af0*/  LEA R17, R30, R15, 0x3 ;  /* 0x0000000f1e117211 */ /* 0x000fe200078e18ff */
[----:B------:R-:W-:Y:S01]  /*0b00*/  UIMAD.WIDE UR4, UR4, 0x2, URZ ;  /* 0x00000002040478a5 */ /* 0x000fe2000f8e023f */
[-C--:B------:R-:W-:Y:S01]  /*0b10*/  LEA.HI.X.SX32 R115, R18, R23.reuse, 0x1, P3 ;  /* 0x0000001712737211 */ /* 0x080fe200018f0eff */
[----:B------:R-:W-:Y:S01]  /*0b20*/  ULDC UR9, c[0x0][0x238] ;  /* 0x00008e0000097ab9 */ /* 0x000fe20000000800 */
[----:B------:R-:W-:Y:S01]  /*0b30*/  LEA.HI.X.SX32 R109, R24, R23, 0x1, P4 ;  /* 0x00000017186d7211 */ /* 0x000fe200020f0eff */
[----:B------:R-:W-:Y:S01]  /*0b40*/  IMAD R18, R30, 0x8, R17 ;  /* 0x000000081e127824 */ /* 0x000fe200078e0211 */
[----:B------:R-:W-:-:S02]  /*0b50*/  LEA R110, P3, R22, R101, 0x1 ;  /* 0x00000065166e7211 */ /* 0x000fc400078608ff */
[----:B------:R-:W-:Y:S02]  /*0b60*/  CS2R R24, SRZ ;  /* 0x0000000000187805 */ /* 0x000fe4000001ff00 */
[----:B------:R-:W-:Y:S01]  /*0b70*/  LEA R102, P4, R16, R101, 0x1 ;  /* 0x0000006510667211 */ /* 0x000fe200078808ff */
[----:B------:R-:W-:Y:S01]  /*0b80*/  UMOV UR4, URZ ;  /* 0x0000003f00047c82 */ /* 0x000fe20008000000 */
[----:B------:R-:W-:Y:S02]  /*0b90*/  LEA.HI.X.SX32 R107, R26, R23, 0x1, P6 ;  /* 0x000000171a6b7211 */ /* 0x000fe400030f0eff */
[----:B------:R-:W-:Y:S02]  /*0ba0*/  CS2R R26, SRZ ;  /* 0x00000000001a7805 */ /* 0x000fe4000001ff00 */
[----:B------:R-:W-:Y:S02]  /*0bb0*/  LEA R100, P6, R13, R101, 0x1 ;  /* 0x000000650d647211 */ /* 0x000fe400078c08ff */
[----:B------:R-:W-:-:S02]  /*0bc0*/  LEA.HI.X.SX32 R111, R22, R23, 0x1, P3 ;  /* 0x00000017166f7211 */ /* 0x000fc400018f0eff */
[----:B------:R-:W-:Y:S02]  /*0bd0*/  LEA.HI.X.SX32 R103, R16, R23, 0x1, P4 ;  /* 0x0000001710677211 */ /* 0x000fe400020f0eff */
[----:B------:R-:W-:Y:S02]  /*0be0*/  LEA R104, P3, R14, R101, 0x1 ;  /* 0x000000650e687211 */ /* 0x000fe400078608ff */
[----:B------:R-:W-:Y:S01]  /*0bf0*/  IADD3.X R16, R12, UR5, R85, P1, P2 ;  /* 0x000000050c107c10 */ /* 0x000fe20008fe4455 */
[----:B------:R-:W-:Y:S01]  /*0c00*/  UMOV UR5, URZ ;  /* 0x0000003f00057c82 */ /* 0x000fe20008000000 */
[----:B------:R-:W-:Y:S01]  /*0c10*/  LEA.HI.X.SX32 R101, R13, R23, 0x1, P6 ;  /* 0x000000170d657211 */ /* 0x000fe200030f0eff */
[C---:B------:R-:W-:Y:S01]  /*0c20*/  IMAD R13, R30.reuse, 0x8, R18 ;  /* 0x000000081e0d7824 */ /* 0x040fe200078e0212 */
[-C--:B------:R-:W-:Y:S02]  /*0c30*/  LEA R98, P1, R5, R84.reuse, 0x1 ;  /* 0x0000005405627211 */ /* 0x080fe400078208ff */
[----:B------:R-:W-:Y:S01]  /*0c40*/  LEA R96, P2, R15, R84, 0x1 ;  /* 0x000000540f607211 */ /* 0x000fe200078408ff */
[----:B------:R-:W-:Y:S01]  /*0c50*/  IMAD R12, R30, 0x8, R13 ;  /* 0x000000081e0c7824 */ /* 0x000fe200078e020d */
[----:B------:R-:W-:-:S02]  /*0c60*/  LEA.HI.X.SX32 R99, R5, R16, 0x1, P1 ;  /* 0x0000001005637211 */ /* 0x000fc400008f0eff */
[C---:B------:R-:W-:Y:S02]  /*0c70*/  LEA R92, P1, R18.reuse, R84, 0x1 ;  /* 0x00000054125c7211 */ /* 0x040fe400078208ff */
[-C--:B------:R-:W-:Y:S02]  /*0c80*/  LEA.HI.X.SX32 R97, R15, R16.reuse, 0x1, P2 ;  /* 0x000000100f617211 */ /* 0x080fe400010f0eff */
[----:B------:R-:W-:Y:S02]  /*0c90*/  LEA.HI.X.SX32 R93, R18, R16, 0x1, P1 ;  /* 0x00000010125d7211 */ /* 0x000fe400008f0eff */
[----:B------:R-:W-:Y:S02]  /*0ca0*/  LEA R5, R30, R12, 0x3 ;  /* 0x0000000c1e057211 */ /* 0x000fe400078e18ff */
[-C--:B------:R-:W-:Y:S02]  /*0cb0*/  LEA R90, P1, R13, R84.reuse, 0x1 ;  /* 0x000000540d5a7211 */ /* 0x080fe400078208ff */
[----:B------:R-:W-:-:S02]  /*0cc0*/  LEA R88, P2, R12, R84, 0x1 ;  /* 0x000000540c587211 */ /* 0x000fc400078408ff */
[----:B------:R-:W-:Y:S01]  /*0cd0*/  LEA.HI.X.SX32 R105, R14, R23, 0x1, P3 ;  /* 0x000000170e697211 */ /* 0x000fe200018f0eff */
[----:B------:R-:W-:Y:S01]  /*0ce0*/  IMAD R14, R30, 0x8, R5 ;  /* 0x000000081e0e7824 */ /* 0x000fe200078e0205 */
[----:B------:R-:W-:Y:S02]  /*0cf0*/  LEA R94, P3, R17, R84, 0x1 ;  /* 0x00000054115e7211 */ /* 0x000fe400078608ff */
[----:B------:R-:W-:Y:S02]  /*0d00*/  CS2R R30, SRZ ;  /* 0x00000000001e7805 */ /* 0x000fe4000001ff00 */
[-C--:B------:R-:W-:Y:S02]  /*0d10*/  LEA.HI.X.SX32 R91, R13, R16.reuse, 0x1, P1 ;  /* 0x000000100d5b7211 */ /* 0x080fe400008f0eff */
[----:B------:R-:W-:Y:S02]  /*0d20*/  LEA.HI.X.SX32 R89, R12, R16, 0x1, P2 ;  /* 0x000000100c597211 */ /* 0x000fe400010f0eff */
[----:B------:R-:W-:-:S02]  /*0d30*/  LEA.HI R18, R78, 0x18, RZ, 0x1e ;  /* 0x000000184e127811 */ /* 0x000fc400078ff0ff */
[C---:B------:R-:W-:Y:S02]  /*0d40*/  LEA.HI R20, R78.reuse, 0x10, RZ, 0x1e ;  /* 0x000000104e147811 */ /* 0x040fe400078ff0ff */
[----:B------:R-:W-:Y:S02]  /*0d50*/  LEA.HI R12, R78, 0x8, RZ, 0x1e ;  /* 0x000000084e0c7811 */ /* 0x000fe400078ff0ff */
[----:B------:R-:W-:Y:S01]  /*0d60*/  SHF.R.U32.HI R13, RZ, 0x3, R0 ;  /* 0x00000003ff0d7819 */ /* 0x000fe20000011600 */
[----:B------:R-:W-:Y:S01]  /*0d70*/  IMAD.IADD R68, R67, 0x1, R20 ;  /* 0x0000000143447824 */ /* 0x000fe200078e0214 */
[----:B------:R-:W-:Y:S02]  /*0d80*/  LEA.HI.X.SX32 R95, R17, R16, 0x1, P3 ;  /* 0x00000010115f7211 */ /* 0x000fe400018f0eff */
[C---:B------:R-:W-:Y:S01]  /*0d90*/  IADD3 R69, R67.reuse, R18, RZ ;  /* 0x0000001243457210 */ /* 0x040fe20007ffe0ff */
[----:B------:R-:W-:Y:S01]  /*0da0*/  IMAD.IADD R67, R67, 0x1, R12 ;  /* 0x0000000143437824 */ /* 0x000fe200078e020c */
[----:B------:R-:W-:-:S02]  /*0db0*/  LEA R86, P3, R5, R84, 0x1 ;  /* 0x0000005405567211 */ /* 0x000fc400078608ff */
[----:B------:R-:W-:Y:S02]  /*0dc0*/  LEA R18, R18, UR6, 0x4 ;  /* 0x0000000612127c11 */ /* 0x000fe4000f8e20ff */
[----:B------:R-:W-:Y:S02]  /*0dd0*/  LEA R19, R12, UR6, 0x4 ;  /* 0x000000060c137c11 */ /* 0x000fe4000f8e20ff */
[----:B------:R-:W-:Y:S02]  /*0de0*/  LOP3.LUT R13, R13, 0xc, RZ, 0xc0, !PT ;  /* 0x0000000c0d0d7812 */ /* 0x000fe400078ec0ff */
[----:B------:R-:W-:Y:S02]  /*0df0*/  LEA R84, P4, R14, R84, 0x1 ;  /* 0x000000540e547211 */ /* 0x000fe400078808ff */
[----:B------:R-:W-:Y:S01]  /*0e00*/  LEA R20, R20, UR6, 0x4 ;  /* 0x0000000614147c11 */ /* 0x000fe2000f8e20ff */
[----:B------:R-:W-:Y:S01]  /*0e10*/  IMAD.IADD R22, R13, 0x1, R19 ;  /* 0x000000010d167824 */ /* 0x000fe200078e0213 */
[-C--:B------:R-:W-:Y:S01]  /*0e20*/  LEA.HI.X.SX32 R87, R5, R16.reuse, 0x1, P3 ;  /* 0x0000001005577211 */ /* 0x080fe200018f0eff */
[C---:B------:R-:W-:Y:S01]  /*0e30*/  IMAD.IADD R64, R13.reuse, 0x1, R18 ;  /* 0x000000010d407824 */ /* 0x040fe200078e0212 */
[----:B------:R-:W-:Y:S01]  /*0e40*/  LEA.HI.X.SX32 R85, R14, R16, 0x1, P4 ;  /* 0x000000100e557211 */ /* 0x000fe200020f0eff */
[----:B------:R-:W-:Y:S01]  /*0e50*/  IMAD.MOV.U32 R5, RZ, RZ, RZ ;  /* 0x000000ffff057224 */ /* 0x000fe200078e00ff */
[----:B------:R-:W-:-:S02]  /*0e60*/  IADD3 R23, R13, R20, RZ ;  /* 0x000000140d177210 */ /* 0x000fc40007ffe0ff */
[C---:B------:R-:W-:Y:S02]  /*0e70*/  ISETP.GE.U32.AND P6, PT, R77.reuse, 0x80, PT ;  /* 0x000000804d00780c */ /* 0x040fe40003fc6070 */
[----:B------:R-:W-:Y:S02]  /*0e80*/  MOV R14, RZ ;  /* 0x000000ff000e7202 */ /* 0x000fe40000000f00 */
[----:B------:R-:W-:Y:S02]  /*0e90*/  ISETP.LT.U32.AND P0, PT, R77, 0x80, !P0 ;  /* 0x000000804d00780c */ /* 0x000fe40004701070 */
[----:B------:R-:W-:Y:S02]  /*0ea0*/  LOP3.LUT R13, R21, 0x20, RZ, 0x3c, !PT ;  /* 0x00000020150d7812 */ /* 0x000fe400078e3cff */
[----:B------:R-:W-:Y:S02]  /*0eb0*/  LOP3.LUT R12, R11, 0x20, RZ, 0x3c, !PT ;  /* 0x000000200b0c7812 */ /* 0x000fe400078e3cff */
[----:B------:R-:W-:-:S07]  /*0ec0*/  LOP3.LUT R15, R9, 0x40, RZ, 0x3c, !PT ;  /* 0x00000040090f7812 */ /* 0x000fce00078e3cff */
.L_x_1:
[----:B------:R-:W-:-:S04]  /*0ed0*/  IMAD.WIDE R44, R14, 0x2, R110 ;  /* 0x000000020e2c7825 */ /* 0x000fc800078e026e */
[C---:B------:R-:W-:Y:S02]  /*0ee0*/  IMAD.WIDE R42, R14.reuse, 0x2, R106 ;  /* 0x000000020e2a7825 */ /* 0x040fe400078e026a */
[----:B------:R-:W2:Y:S02]  /*0ef0*/  LDG.E.U16 R44, desc[UR10][R44.64] ;  /* 0x0000000a2c2c7981 */ /* 0x000ea4000c1e1500 */
[C---:B------:R-:W-:Y:S02]  /*0f00*/  IMAD.WIDE R46, R14.reuse, 0x2, R114 ;  /* 0x000000020e2e7825 */ /* 0x040fe400078e0272 */
[----:B------:R-:W3:Y:S02]  /*0f10*/  LDG.E.U16 R42, desc[UR10][R42.64] ;  /* 0x0000000a2a2a7981 */ /* 0x000ee4000c1e1500 */
[C---:B------:R-:W-:Y:S02]  /*0f20*/  IMAD.WIDE R34, R14.reuse, 0x2, R102 ;  /* 0x000000020e227825 */ /* 0x040fe400078e0266 */
[----:B------:R-:W4:Y:S02]  /*0f30*/  LDG.E.U16 R46, desc[UR10][R46.64] ;  /* 0x0000000a2e2e7981 */ /* 0x000f24000c1e1500 */
[----:B------:R-:W-:-:S02]  /*0f40*/  IMAD.WIDE R40, R14, 0x2, R112 ;  /* 0x000000020e287825 */ /* 0x000fc400078e0270 */
[----:B------:R-:W5:Y:S02]  /*0f50*/  LDG.E.U16 R116, desc[UR10][R34.64] ;  /* 0x0000000a22747981 */ /* 0x000f64000c1e1500 */
[C---:B------:R-:W-:Y:S02]  /*0f60*/  IMAD.WIDE R38, R14.reuse, 0x2, R108 ;  /* 0x000000020e267825 */ /* 0x040fe400078e026c */
[----:B------:R-:W5:Y:S02]  /*0f70*/  LDG.E.U16 R40, desc[UR10][R40.64] ;  /* 0x0000000a28287981 */ /* 0x000f64000c1e1500 */
[C---:B------:R-:W-:Y:S02]  /*0f80*/  IMAD.WIDE R36, R14.reuse, 0x2, R104 ;  /* 0x000000020e247825 */ /* 0x040fe400078e0268 */
[----:B------:R-:W5:Y:S02]  /*0f90*/  LDG.E.U16 R60, desc[UR10][R38.64] ;  /* 0x0000000a263c7981 */ /* 0x000f64000c1e1500 */
[----:B------:R-:W-:-:S02]  /*0fa0*/  IMAD.WIDE R32, R14, 0x2, R100 ;  /* 0x000000020e207825 */ /* 0x000fc400078e0264 */
[----:B------:R-:W5:Y:S04]  /*0fb0*/  LDG.E.U16 R62, desc[UR10][R36.64] ;  /* 0x0000000a243e7981 */ /* 0x000f68000c1e1500 */
[----:B------:R-:W5:Y:S01]  /*0fc0*/  LDG.E.U16 R118, desc[UR10][R32.64] ;  /* 0x0000000a20767981 */ /* 0x000f62000c1e1500 */
[----:B------:R-:W-:Y:S06]  /*0fd0*/  BAR.SYNC.DEFER_BLOCKING 0x0 ;  /* 0x0000000000007b1d */ /* 0x000fec0000010000 */
[----:B--2---:R-:W-:Y:S04]  /*0fe0*/  STS.U16 [R75+UR6+0x1400], R44 ;  /* 0x0014002c4b007988 */ /* 0x004fe80008000406 */
[----:B---3--:R-:W-:Y:S04]  /*0ff0*/  STS.U16 [R75+UR6+0x1800], R42 ;  /* 0x0018002a4b007988 */ /* 0x008fe80008000406 */
[----:B----4-:R-:W-:Y:S04]  /*1000*/  STS.U16 [R75+UR6+0x1000], R46 ;  /* 0x0010002e4b007988 */ /* 0x010fe80008000406 */
[----:B-----5:R-:W-:Y:S04]  /*1010*/  STS.U16 [R75+UR6+0x1c00], R116 ;  /* 0x001c00744b007988 */ /* 0x020fe80008000406 */
[----:B------:R-:W-:Y:S04]  /*1020*/  STS.U16 [R65+UR6+0x1200], R40 ;  /* 0x0012002841007988 */ /* 0x000fe80008000406 */
[----:B------:R-:W-:Y:S04]  /*1030*/  STS.U16 [R65+UR6+0x1600], R60 ;  /* 0x0016003c41007988 */ /* 0x000fe80008000406 */
[----:B------:R-:W-:Y:S04]  /*1040*/  STS.U16 [R65+UR6+0x1a00], R62 ;  /* 0x001a003e41007988 */ /* 0x000fe80008000406 */
[----:B------:R-:W-:Y:S01]  /*1050*/  STS.U16 [R65+UR6+0x1e00], R118 ;  /* 0x001e007641007988 */ /* 0x000fe20008000406 */
[----:B------:R-:W-:Y:S06]  /*1060*/  BAR.SYNC.DEFER_BLOCKING 0x0 ;  /* 0x0000000000007b1d */ /* 0x000fec0000010000 */
[----:B------:R-:W-:Y:S04]  /*1070*/  LDSM.16.MT88.4 R56, [R11+UR6] ;  /* 0x000000060b38783b */ /* 0x000fe80008004200 */
[----:B------:R-:W0:Y:S04]  /*1080*/  LDSM.16.M88.4 R32, [R9+UR6+0x1000] ;  /* 0x001000060920783b */ /* 0x000e280008000200 */
[----:B------:R-:W1:Y:S04]  /*1090*/  LDSM.16.MT88.4 R48, [R12+UR6] ;  /* 0x000000060c30783b */ /* 0x000e680008004200 */
[----:B------:R-:W2:Y:S04]  /*10a0*/  LDSM.16.MT88.4 R52, [R11+UR6+0x400] ;  /* 0x000400060b34783b */ /* 0x000ea80008004200 */
[----:B------:R-:W3:Y:S04]  /*10b0*/  LDSM.16.MT88.4 R36, [R12+UR6+0x400] ;  /* 0x000400060c24783b */ /* 0x000ee80008004200 */
[----:B------:R-:W-:Y:S04]  /*10c0*/  LDSM.16.MT88.4 R40, [R11+UR6+0x800] ;  /* 0x000800060b28783b */ /* 0x000fe80008004200 */
[----:B------:R-:W4:Y:S04]  /*10d0*/  LDSM.16.M88.4 R44, [R15+UR6+0x1000] ;  /* 0x001000060f2c783b */ /* 0x000f280008000200 */
[----:B------:R-:W-:Y:S01]  /*10e0*/  LDSM.16.MT88.4 R60, [R11+UR6+0xc00] ;  /* 0x000c00060b3c783b */ /* 0x000fe20008004200 */
[-C--:B0-----:R-:W-:Y:S06]  /*10f0*/  HMMA.16816.F32.BF16 R56, R56, R32.reuse, RZ ;  /* 0x000000203838723c */ /* 0x081fec00000418ff */
[----:B-1----:R-:W-:-:S15]  /*1100*/  HMMA.16816.F32.BF16 R48, R48, R32, RZ ;  /* 0x000000203030723c */ /* 0x002fde00000418ff */
[----:B------:R-:W-:-:S03]  /*1110*/  NOP ;  /* 0x0000000000007918 */ /* 0x000fc60000000000 */
[-C--:B--2---:R-:W-:Y:S01]  /*1120*/  HMMA.16816.F32.BF16 R52, R52, R34.reuse, R56 ;  /* 0x000000223434723c */ /* 0x084fe20000041838 */
[----:B------:R-:W0:Y:S05]  /*1130*/  LDSM.16.MT88.4 R56, [R12+UR6+0x800] ;  /* 0x000800060c38783b */ /* 0x000e2a0008004200 */
[----:B---3--:R-:W-:Y:S01]  /*1140*/  HMMA.16816.F32.BF16 R36, R36, R34, R48 ;  /* 0x000000222424723c */ /* 0x008fe20000041830 */
[----:B------:R-:W1:-:S15]  /*1150*/  LDSM.16.MT88.4 R32, [R12+UR6+0xc00] ;  /* 0x000c00060c20783b */ /* 0x000e5e0008004200 */
[----:B------:R-:W-:-:S02]  /*1160*/  NOP ;  /* 0x0000000000007918 */ /* 0x000fc40000000000 */
[-C--:B----4-:R-:W-:Y:S01]  /*1170*/  HMMA.16816.F32.BF16 R40, R40, R44.reuse, R52 ;  /* 0x0000002c2828723c */ /* 0x090fe20000041834 */
[----:B------:R-:W-:Y:S05]  /*1180*/  BAR.SYNC.DEFER_BLOCKING 0x0 ;  /* 0x0000000000007b1d */ /* 0x000fea0000010000 */
[----:B0-----:R-:W-:-:S15]  /*1190*/  HMMA.16816.F32.BF16 R36, R56, R44, R36 ;  /* 0x0000002c3824723c */ /* 0x001fde0000041824 */
[----:B------:R-:W-:-:S03]  /*11a0*/  NOP ;  /* 0x0000000000007918 */ /* 0x000fc60000000000 */
[----:B------:R-:W-:Y:S01]  /*11b0*/  HMMA.16816.F32.BF16 R40, R60, R46, R40 ;  /* 0x0000002e3c28723c */ /* 0x000fe20000041828 */
[----:B------:R-:W-:-:S04]  /*11c0*/  IADD3 R44, P1, R7, UR4, RZ ;  /* 0x00000004072c7c10 */ /* 0x000fc8000ff3e0ff */
[CC--:B------:R-:W-:Y:S01]  /*11d0*/  ISETP.GT.U32.AND P2, PT, R44.reuse, R66.reuse, PT ;  /* 0x000000422c00720c */ /* 0x0c0fe20003f44070 */
[----:B------:R-:W-:Y:S01]  /*11e0*/  IMAD.X R45, RZ, RZ, UR5, P1 ;  /* 0x00000005ff2d7e24 */ /* 0x000fe200088e06ff */
[----:B-1----:R-:W-:Y:S01]  /*11f0*/  HMMA.16816.F32.BF16 R32, R32, R46, R36 ;  /* 0x0000002e2020723c */ /* 0x002fe20000041824 */
[C---:B------:R-:W-:Y:S02]  /*1200*/  ISETP.GE.U32.AND P1, PT, R44.reuse, R66, PT ;  /* 0x000000422c00720c */ /* 0x040fe40003f26070 */
[CC--:B------:R-:W-:Y:S02]  /*1210*/  ISETP.GT.U32.AND P4, PT, R44.reuse, R67.reuse, PT ;  /* 0x000000432c00720c */ /* 0x0c0fe40003f84070 */
[----:B------:R-:W-:-:S12]  /*1220*/  ISETP.GE.U32.AND P3, PT, R44, R67, PT ;  /* 0x000000432c00720c */ /* 0x000fd80003f66070 */
[----:B------:R-:W-:Y:S01]  /*1230*/  FMUL R36, R40, UR9 ;  /* 0x0000000928247c20 */ /* 0x000fe20008400000 */
[----:B------:R-:W-:Y:S01]  /*1240*/  FMUL R39, R41, UR9 ;  /* 0x0000000929277c20 */ /* 0x000fe20008400000 */
[----:B------:R-:W-:Y:S01]  /*1250*/  ISETP.GT.U32.AND.EX P2, PT, R45, RZ, PT, P2 ;  /* 0x000000ff2d00720c */ /* 0x000fe20003f44120 */
[----:B------:R-:W-:Y:S01]  /*1260*/  FMUL R38, R42, UR9 ;  /* 0x000000092a267c20 */ /* 0x000fe20008400000 */
[----:B------:R-:W-:Y:S01]  /*1270*/  FMUL R37, R43, UR9 ;  /* 0x000000092b257c20 */ /* 0x000fe20008400000 */
[C---:B------:R-:W-:Y:S02]  /*1280*/  ISETP.GE.U32.AND.EX P1, PT, R45.reuse, RZ, PT, P1 ;  /* 0x000000ff2d00720c */ /* 0x040fe40003f26110 */
[C---:B------:R-:W-:Y:S02]  /*1290*/  ISETP.GT.U32.AND.EX P4, PT, R45.reuse, RZ, PT, P4 ;  /* 0x000000ff2d00720c */ /* 0x040fe40003f84140 */
[----:B------:R-:W-:Y:S02]  /*12a0*/  ISETP.GE.U32.AND.EX P3, PT, R45, RZ, PT, P3 ;  /* 0x000000ff2d00720c */ /* 0x000fe40003f66130 */
[----:B------:R-:W-:-:S02]  /*12b0*/  FSEL R36, R36, -INF , !P2 ;  /* 0xff80000024247808 */ /* 0x000fc40005000000 */
[CC--:B------:R-:W-:Y:S02]  /*12c0*/  ISETP.GT.U32.AND P2, PT, R44.reuse, R68.reuse, PT ;  /* 0x000000442c00720c */ /* 0x0c0fe40003f44070 */
[----:B------:R-:W-:Y:S02]  /*12d0*/  FSEL R39, R39, -INF , !P1 ;  /* 0xff80000027277808 */ /* 0x000fe40004800000 */
[----:B------:R-:W-:Y:S02]  /*12e0*/  ISETP.GE.U32.AND P1, PT, R44, R68, PT ;  /* 0x000000442c00720c */ /* 0x000fe40003f26070 */
[----:B------:R-:W-:Y:S02]  /*12f0*/  FSEL R38, R38, -INF , !P4 ;  /* 0xff80000026267808 */ /* 0x000fe40006000000 */
[----:B------:R-:W-:Y:S01]  /*1300*/  FSEL R37, R37, -INF , !P3 ;  /* 0xff80000025257808 */ /* 0x000fe20005800000 */
[----:B------:R-:W-:Y:S01]  /*1310*/  FMUL R32, R32, UR9 ;  /* 0x0000000920207c20 */ /* 0x000fe20008400000 */
[----:B------:R-:W-:-:S02]  /*1320*/  ISETP.GT.U32.AND P4, PT, R44, R69, PT ;  /* 0x000000452c00720c */ /* 0x000fc40003f84070 */
[----:B------:R-:W-:Y:S01]  /*1330*/  ISETP.GE.U32.AND P3, PT, R44, R69, PT ;  /* 0x000000452c00720c */ /* 0x000fe20003f66070 */
        /* <DEDUP_REMOVED lines=8> */
[----:B------:R-:W-:Y:S02]  /*13c0*/  FSEL R32, R33, -INF , !P1 ;  /* 0xff80000021207808 */ /* 0x000fe40004800000 */
[----:B------:R-:W-:Y:S02]  /*13d0*/  FSEL R34, R34, -INF , !P4 ;  /* 0xff80000022227808 */ /* 0x000fe40006000000 */
[----:B------:R-:W-:Y:S02]  /*13e0*/  FSEL R33, R40, -INF , !P3 ;  /* 0xff80000028217808 */ /* 0x000fe40005800000 */
[----:B------:R-:W-:Y:S02]  /*13f0*/  FMNMX R40, R36, R39, !PT ;  /* 0x0000002724287209 */ /* 0x000fe40007800000 */
[----:B------:R-:W-:Y:S02]  /*1400*/  FMNMX R41, R38, R37, !PT ;  /* 0x0000002526297209 */ /* 0x000fe40007800000 */
[----:B------:R-:W-:-:S02]  /*1410*/  FMNMX R42, R35, R32, !PT ;  /* 0x00000020232a7209 */ /* 0x000fc40007800000 */
[----:B------:R-:W-:Y:S01]  /*1420*/  FMNMX R43, R34, R33, !PT ;  /* 0x00000021222b7209 */ /* 0x000fe20007800000 */
[----:B------:R-:W0:Y:S04]  /*1430*/  SHFL.BFLY PT, R45, R40, 0x2, 0x1f ;  /* 0x0c401f00282d7f89 */ /* 0x000e2800000e0000 */
[----:B------:R-:W1:Y:S04]  /*1440*/  SHFL.BFLY PT, R44, R41, 0x2, 0x1f ;  /* 0x0c401f00292c7f89 */ /* 0x000e6800000e0000 */
[----:B------:R-:W2:Y:S04]  /*1450*/  SHFL.BFLY PT, R47, R42, 0x2, 0x1f ;  /* 0x0c401f002a2f7f89 */ /* 0x000ea800000e0000 */
[----:B------:R-:W3:Y:S01]  /*1460*/  SHFL.BFLY PT, R50, R43, 0x2, 0x1f ;  /* 0x0c401f002b327f89 */ /* 0x000ee200000e0000 */
[----:B0-----:R-:W-:-:S02]  /*1470*/  FMNMX R45, R40, R45, !PT ;  /* 0x0000002d282d7209 */ /* 0x001fc40007800000 */
[----:B-1----:R-:W-:Y:S02]  /*1480*/  FMNMX R46, R41, R44, !PT ;  /* 0x0000002c292e7209 */ /* 0x002fe40007800000 */
[----:B--2---:R-:W-:Y:S01]  /*1490*/  FMNMX R48, R42, R47, !PT ;  /* 0x0000002f2a307209 */ /* 0x004fe20007800000 */
[----:B------:R-:W0:Y:S01]  /*14a0*/  SHFL.BFLY PT, R44, R45, 0x1, 0x1f ;  /* 0x0c201f002d2c7f89 */ /* 0x000e2200000e0000 */
[----:B---3--:R-:W-:-:S03]  /*14b0*/  FMNMX R50, R43, R50, !PT ;  /* 0x000000322b327209 */ /* 0x008fc60007800000 */
[----:B------:R-:W1:Y:S04]  /*14c0*/  SHFL.BFLY PT, R47, R46, 0x1, 0x1f ;  /* 0x0c201f002e2f7f89 */ /* 0x000e6800000e0000 */
[----:B------:R-:W2:Y:S04]  /*14d0*/  SHFL.BFLY PT, R49, R48, 0x1, 0x1f ;  /* 0x0c201f0030317f89 */ /* 0x000ea800000e0000 */
[----:B------:R-:W3:Y:S01]  /*14e0*/  SHFL.BFLY PT, R51, R50, 0x1, 0x1f ;  /* 0x0c201f0032337f89 */ /* 0x000ee200000e0000 */
[----:B------:R-:W-:Y:S02]  /*14f0*/  SHF.R.U32.HI R40, RZ, 0x3, R0 ;  /* 0x00000003ff287819 */ /* 0x000fe40000011600 */
[----:B------:R-:W-:-:S02]  /*1500*/  LEA R56, R78, UR6, 0x2 ;  /* 0x000000064e387c11 */ /* 0x000fc4000f8e10ff */
[----:B------:R-:W-:-:S05]  /*1510*/  LOP3.LUT R41, R40, 0xc, RZ, 0xc0, !PT ;  /* 0x0000000c28297812 */ /* 0x000fca00078ec0ff */
[----:B------:R-:W-:Y:S01]  /*1520*/  IMAD.IADD R40, R56, 0x1, R41 ;  /* 0x0000000138287824 */ /* 0x000fe200078e0229 */
[----:B0-----:R-:W-:Y:S02]  /*1530*/  FMNMX R53, R45, R44, !PT ;  /* 0x0000002c2d357209 */ /* 0x001fe40007800000 */
[----:B-1----:R-:W-:-:S03]  /*1540*/  FMNMX R47, R46, R47, !PT ;  /* 0x0000002f2e2f7209 */ /* 0x002fc60007800000 */
[----:B------:R-:W-:Y:S01]  /*1550*/  @P0 STS [R40+0x1000], R53 ;  /* 0x0010003528000388 */ /* 0x000fe20000000800 */
[----:B--2---:R-:W-:-:S03]  /*1560*/  FMNMX R52, R48, R49, !PT ;  /* 0x0000003130347209 */ /* 0x004fc60007800000 */
[----:B------:R-:W-:Y:S01]  /*1570*/  @P0 STS [R22+0x1000], R47 ;  /* 0x0010002f16000388 */ /* 0x000fe20000000800 */
[----:B---3--:R-:W-:-:S03]  /*1580*/  FMNMX R51, R50, R51, !PT ;  /* 0x0000003332337209 */ /* 0x008fc60007800000 */
[----:B------:R-:W-:Y:S04]  /*1590*/  @P0 STS [R23+0x1000], R52 ;  /* 0x0010003417000388 */ /* 0x000fe80000000800 */
[----:B------:R-:W-:Y:S01]  /*15a0*/  @P0 STS [R64+0x1000], R51 ;  /* 0x0010003340000388 */ /* 0x000fe20000000800 */
[----:B------:R-:W-:Y:S01]  /*15b0*/  LEA R42, R77, UR6, 0x2 ;  /* 0x000000064d2a7c11 */ /* 0x000fe2000f8e10ff */
[----:B------:R-:W-:Y:S06]  /*15c0*/  BAR.SYNC.DEFER_BLOCKING 0x0 ;  /* 0x0000000000007b1d */ /* 0x000fec0000010000 */
[----:B------:R-:W0:Y:S04]  /*15d0*/  @!P6 LDS R16, [R42+0x1000] ;  /* 0x001000002a10e984 */ /* 0x000e280000000800 */
[----:B0-----:R-:W0:Y:S02]  /*15e0*/  SHFL.BFLY PT, R41, R16, 0x2, 0x1f ;  /* 0x0c401f0010297f89 */ /* 0x001e2400000e0000 */
[----:B0-----:R-:W-:-:S05]  /*15f0*/  FMNMX R41, R16, R41, !PT ;  /* 0x0000002910297209 */ /* 0x001fca0007800000 */
[----:B------:R-:W0:Y:S02]  /*1600*/  SHFL.BFLY PT, R44, R41, 0x1, 0x1f ;  /* 0x0c201f00292c7f89 */ /* 0x000e2400000e0000 */
[----:B0-----:R-:W-:-:S05]  /*1610*/  FMNMX R43, R41, R44, !PT ;  /* 0x0000002c292b7209 */ /* 0x001fca0007800000 */
[----:B------:R-:W-:Y:S01]  /*1620*/  @P0 STS [R42+0x1000], R43 ;  /* 0x0010002b2a000388 */ /* 0x000fe20000000800 */
[----:B------:R-:W-:Y:S06]  /*1630*/  BAR.SYNC.DEFER_BLOCKING 0x0 ;  /* 0x0000000000007b1d */ /* 0x000fec0000010000 */
[----:B------:R-:W0:Y:S04]  /*1640*/  LDS R55, [R56+0x1000] ;  /* 0x0010000038377984 */ /* 0x000e280000000800 */
[----:B------:R-:W1:Y:S04]  /*1650*/  LDS R54, [R19+0x1000] ;  /* 0x0010000013367984 */ /* 0x000e680000000800 */
[----:B------:R-:W2:Y:S04]  /*1660*/  LDS R53, [R20+0x1000] ;  /* 0x0010000014357984 */ /* 0x000ea80000000800 */
[----:B------:R-:W3:Y:S01]  /*1670*/  LDS R52, [R18+0x1000] ;  /* 0x0010000012347984 */ /* 0x000ee20000000800 */
[----:B0-----:R-:W-:-:S02]  /*1680*/  FMNMX R55, R55, R82, !PT ;  /* 0x0000005237377209 */ /* 0x001fc40007800000 */
[----:B-1----:R-:W-:-:S03]  /*1690*/  FMNMX R54, R54, R81, !PT ;  /* 0x0000005136367209 */ /* 0x002fc60007800000 */
[--C-:B------:R-:W-:Y:S01]  /*16a0*/  FADD R36, R36, -R55.reuse ;  /* 0x8000003724247221 */ /* 0x100fe20000000000 */
[----:B--2---:R-:W-:Y:S01]  /*16b0*/  FMNMX R53, R53, R80, !PT ;  /* 0x0000005035357209 */ /* 0x004fe20007800000 */
[----:B------:R-:W-:Y:S01]  /*16c0*/  FADD R39, R39, -R55 ;  /* 0x8000003727277221 */ /* 0x000fe20000000000 */
[----:B---3--:R-:W-:Y:S01]  /*16d0*/  FMNMX R52, R52, R79, !PT ;  /* 0x0000004f34347209 */ /* 0x008fe20007800000 */
[--C-:B------:R-:W-:Y:S01]  /*16e0*/  FADD R38, R38, -R54.reuse ;  /* 0x8000003626267221 */ /* 0x100fe20000000000 */
[----:B------:R-:W-:Y:S01]  /*16f0*/  FADD R37, R37, -R54 ;  /* 0x8000003625257221 */ /* 0x000fe20000000000 */
[--C-:B------:R-:W-:Y:S01]  /*1700*/  FADD R35, R35, -R53.reuse ;  /* 0x8000003523237221 */ /* 0x100fe20000000000 */
[----:B------:R-:W-:Y:S01]  /*1710*/  FADD R32, R32, -R53 ;  /* 0x8000003520207221 */ /* 0x000fe20000000000 */
[--C-:B------:R-:W-:Y:S01]  /*1720*/  FADD R34, R34, -R52.reuse ;  /* 0x8000003422227221 */ /* 0x100fe20000000000 */
[----:B------:R-:W-:Y:S01]  /*1730*/  FADD R33, R33, -R52 ;  /* 0x8000003421217221 */ /* 0x000fe20000000000 */
[----:B------:R-:W-:Y:S01]  /*1740*/  FMUL R36, R36, 1.4426950216293334961 ;  /* 0x3fb8aa3b24247820 */ /* 0x000fe20000400000 */
[----:B------:R-:W-:Y:S01]  /*1750*/  FMUL R39, R39, 1.4426950216293334961 ;  /* 0x3fb8aa3b27277820 */ /* 0x000fe20000400000 */
[----:B------:R-:W-:Y:S01]  /*1760*/  FMUL R38, R38, 1.4426950216293334961 ;  /* 0x3fb8aa3b26267820 */ /* 0x000fe20000400000 */
[----:B------:R-:W-:Y:S01]  /*1770*/  FMUL R37, R37, 1.4426950216293334961 ;  /* 0x3fb8aa3b25257820 */ /* 0x000fe20000400000 */
[----:B------:R-:W-:Y:S01]  /*1780*/  FMUL R35, R35, 1.4426950216293334961 ;  /* 0x3fb8aa3b23237820 */ /* 0x000fe20000400000 */
[----:B------:R-:W-:Y:S01]  /*1790*/  FMUL R32, R32, 1.4426950216293334961 ;  /* 0x3fb8aa3b20207820 */ /* 0x000fe20000400000 */
[----:B------:R-:W-:Y:S01]  /*17a0*/  FMUL R34, R34, 1.4426950216293334961 ;  /* 0x3fb8aa3b22227820 */ /* 0x000fe20000400000 */
[----:B------:R-:W-:Y:S01]  /*17b0*/  FMUL R33, R33, 1.4426950216293334961 ;  /* 0x3fb8aa3b21217820 */ /* 0x000fe20000400000 */
[----:B------:R-:W-:Y:S08]  /*17c0*/  MUFU.EX2 R48, R36 ;  /* 0x0000002400307308 */ /* 0x000ff00000000800 */
[----:B------:R-:W0:Y:S08]  /*17d0*/  MUFU.EX2 R49, R39 ;  /* 0x0000002700317308 */ /* 0x000e300000000800 */
[----:B------:R-:W-:Y:S08]  /*17e0*/  MUFU.EX2 R50, R38 ;  /* 0x0000002600327308 */ /* 0x000ff00000000800 */
[----:B------:R-:W1:Y:S08]  /*17f0*/  MUFU.EX2 R51, R37 ;  /* 0x0000002500337308 */ /* 0x000e700000000800 */
[----:B------:R-:W-:Y:S08]  /*1800*/  MUFU.EX2 R60, R35 ;  /* 0x00000023003c7308 */ /* 0x000ff00000000800 */
[----:B------:R-:W2:Y:S08]  /*1810*/  MUFU.EX2 R61, R32 ;  /* 0x00000020003d7308 */ /* 0x000eb00000000800 */
[----:B------:R-:W-:Y:S08]  /*1820*/  MUFU.EX2 R62, R34 ;  /* 0x00000022003e7308 */ /* 0x000ff00000000800 */
[----:B------:R-:W3:Y:S01]  /*1830*/  MUFU.EX2 R63, R33 ;  /* 0x00000021003f7308 */ /* 0x000ee20000000800 */
[----:B0-----:R-:W-:Y:S01]  /*1840*/  FADD R36, R48, R49 ;  /* 0x0000003130247221 */ /* 0x001fe20000000000 */
[----:B-1----:R-:W-:Y:S01]  /*1850*/  FADD R37, R50, R51 ;  /* 0x0000003332257221 */ /* 0x002fe20000000000 */
[----:B--2---:R-:W-:-:S03]  /*1860*/  FADD R35, R60, R61 ;  /* 0x0000003d3c237221 */ /* 0x004fc60000000000 */
[----:B------:R-:W0:Y:S04]  /*1870*/  SHFL.BFLY PT, R39, R36, 0x2, 0x1f ;  /* 0x0c401f0024277f89 */ /* 0x000e2800000e0000 */
[----:B------:R-:W1:Y:S01]  /*1880*/  SHFL.BFLY PT, R32, R37, 0x2, 0x1f ;  /* 0x0c401f0025207f89 */ /* 0x000e6200000e0000 */
[----:B---3--:R-:W-:-:S03]  /*1890*/  FADD R38, R62, R63 ;  /* 0x0000003f3e267221 */ /* 0x008fc60000000000 */
[----:B------:R-:W2:Y:S04]  /*18a0*/  SHFL.BFLY PT, R44, R35, 0x2, 0x1f ;  /* 0x0c401f00232c7f89 */ /* 0x000ea800000e0000 */
[----:B------:R-:W3:Y:S01]  /*18b0*/  SHFL.BFLY PT, R41, R38, 0x2, 0x1f ;  /* 0x0c401f0026297f89 */ /* 0x000ee200000e0000 */
[----:B0-----:R-:W-:Y:S01]  /*18c0*/  FADD R39, R36, R39 ;  /* 0x0000002724277221 */ /* 0x001fe20000000000 */
[----:B-1----:R-:W-:-:S04]  /*18d0*/  FADD R34, R37, R32 ;  /* 0x0000002025227221 */ /* 0x002fc80000000000 */
[----:B------:R-:W0:Y:S01]  /*18e0*/  SHFL.BFLY PT, R32, R39, 0x1, 0x1f ;  /* 0x0c201f0027207f89 */ /* 0x000e2200000e0000 */
[----:B--2---:R-:W-:-:S03]  /*18f0*/  FADD R44, R35, R44 ;  /* 0x0000002c232c7221 */ /* 0x004fc60000000000 */
[----:B------:R-:W1:Y:S01]  /*1900*/  SHFL.BFLY PT, R33, R34, 0x1, 0x1f ;  /* 0x0c201f0022217f89 */ /* 0x000e6200000e0000 */
[----:B---3--:R-:W-:-:S03]  /*1910*/  FADD R43, R38, R41 ;  /* 0x00000029262b7221 */ /* 0x008fc60000000000 */
[----:B------:R-:W2:Y:S04]  /*1920*/  SHFL.BFLY PT, R41, R44, 0x1, 0x1f ;  /* 0x0c201f002c297f89 */ /* 0x000ea800000e0000 */
[----:B------:R-:W3:Y:S01]  /*1930*/  SHFL.BFLY PT, R36, R43, 0x1, 0x1f ;  /* 0x0c201f002b247f89 */ /* 0x000ee200000e0000 */
[----:B0-----:R-:W-:Y:S01]  /*1940*/  FADD R37, R39, R32 ;  /* 0x0000002027257221 */ /* 0x001fe20000000000 */
[----:B------:R-:W-:Y:S01]  /*1950*/  BAR.SYNC.DEFER_BLOCKING 0x0 ;  /* 0x0000000000007b1d */ /* 0x000fe20000010000 */
[----:B-1----:R-:W-:Y:S01]  /*1960*/  FADD R33, R34, R33 ;  /* 0x0000002122217221 */ /* 0x002fe20000000000 */
[----:B--2---:R-:W-:Y:S01]  /*1970*/  FADD R46, R44, R41 ;  /* 0x000000292c2e7221 */ /* 0x004fe20000000000 */
[----:B---3--:R-:W-:-:S03]  /*1980*/  FADD R35, R43, R36 ;  /* 0x000000242b237221 */ /* 0x008fc60000000000 */
[----:B------:R-:W-:Y:S04]  /*1990*/  @P0 STS [R40+0x1000], R37 ;  /* 0x0010002528000388 */ /* 0x000fe80000000800 */
[----:B------:R-:W-:Y:S04]  /*19a0*/  @P0 STS [R22+0x1000], R33 ;  /* 0x0010002116000388 */ /* 0x000fe80000000800 */
[----:B------:R-:W-:Y:S04]  /*19b0*/  @P0 STS [R23+0x1000], R46 ;  /* 0x0010002e17000388 */ /* 0x000fe80000000800 */
[----:B------:R-:W-:Y:S01]  /*19c0*/  @P0 STS [R64+0x1000], R35 ;  /* 0x0010002340000388 */ /* 0x000fe20000000800 */
[----:B------:R-:W-:Y:S06]  /*19d0*/  BAR.SYNC.DEFER_BLOCKING 0x0 ;  /* 0x0000000000007b1d */ /* 0x000fec0000010000 */
[----:B------:R-:W0:Y:S04]  /*19e0*/  @!P6 LDS R17, [R42+0x1000] ;  /* 0x001000002a11e984 */ /* 0x000e280000000800 */
[----:B0-----:R-:W0:Y:S02]  /*19f0*/  SHFL.BFLY PT, R32, R17, 0x2, 0x1f ;  /* 0x0c401f0011207f89 */ /* 0x001e2400000e0000 */
[----:B0-----:R-:W-:-:S05]  /*1a00*/  FADD R43, R17, R32 ;  /* 0x00000020112b7221 */ /* 0x001fca0000000000 */
[----:B------:R-:W0:Y:S02]  /*1a10*/  SHFL.BFLY PT, R32, R43, 0x1, 0x1f ;  /* 0x0c201f002b207f89 */ /* 0x000e2400000e0000 */
[----:B0-----:R-:W-:-:S05]  /*1a20*/  FADD R45, R43, R32 ;  /* 0x000000202b2d7221 */ /* 0x001fca0000000000 */
[----:B------:R0:W-:Y:S01]  /*1a30*/  @P0 STS [R42+0x1000], R45 ;  /* 0x0010002d2a000388 */ /* 0x0001e20000000800 */
[----:B------:R-:W-:Y:S01]  /*1a40*/  BAR.SYNC.DEFER_BLOCKING 0x0 ;  /* 0x0000000000007b1d */ /* 0x000fe20000010000 */
[----:B------:R-:W-:-:S04]  /*1a50*/  IMAD.WIDE R40, R5, 0x2, R98 ;  /* 0x0000000205287825 */ /* 0x000fc800078e0262 */
[----:B------:R-:W-:-:S04]  /*1a60*/  IMAD.WIDE R38, R5, 0x2, R96 ;  /* 0x0000000205267825 */ /* 0x000fc800078e0260 */
[----:B------:R-:W-:-:S04]  /*1a70*/  IMAD.WIDE R36, R5, 0x2, R94 ;  /* 0x0000000205247825 */ /* 0x000fc800078e025e */
[----:B------:R-:W-:-:S04]  /*1a80*/  IMAD.WIDE R34, R5, 0x2, R92 ;  /* 0x0000000205227825 */ /* 0x000fc800078e025c */
[----:B------:R-:W-:-:S04]  /*1a90*/  IMAD.WIDE R32, R5, 0x2, R90 ;  /* 0x0000000205207825 */ /* 0x000fc800078e025a */
[C---:B------:R-:W-:Y:S01]  /*1aa0*/  IMAD.WIDE R46, R5.reuse, 0x2, R88 ;  /* 0x00000002052e7825 */ /* 0x040fe200078e0258 */
[----:B------:R-:W2:Y:S03]  /*1ab0*/  LDG.E.U16 R40, desc[UR10][R40.64] ;  /* 0x0000000a28287981 */ /* 0x000ea6000c1e1500 */
[C---:B0-----:R-:W-:Y:S01]  /*1ac0*/  IMAD.WIDE R44, R5.reuse, 0x2, R86 ;  /* 0x00000002052c7825 */ /* 0x041fe200078e0256 */
[----:B------:R-:W3:Y:S03]  /*1ad0*/  LDG.E.U16 R38, desc[UR10][R38.64] ;  /* 0x0000000a26267981 */ /* 0x000ee6000c1e1500 */
[----:B------:R-:W-:Y:S01]  /*1ae0*/  IMAD.WIDE R42, R5, 0x2, R84 ;  /* 0x00000002052a7825 */ /* 0x000fe200078e0254 */
[----:B------:R-:W4:Y:S04]  /*1af0*/  LDG.E.U16 R116, desc[UR10][R36.64] ;  /* 0x0000000a24747981 */ /* 0x000f28000c1e1500 */
[----:B------:R-:W5:Y:S04]  /*1b00*/  LDG.E.U16 R118, desc[UR10][R34.64] ;  /* 0x0000000a22767981 */ /* 0x000f68000c1e1500 */
[----:B------:R0:W5:Y:S04]  /*1b10*/  LDG.E.U16 R120, desc[UR10][R32.64] ;  /* 0x0000000a20787981 */ /* 0x000168000c1e1500 */
[----:B------:R-:W5:Y:S04]  /*1b20*/  LDG.E.U16 R122, desc[UR10][R46.64] ;  /* 0x0000000a2e7a7981 */ /* 0x000f68000c1e1500 */
[----:B------:R-:W5:Y:S04]  /*1b30*/  LDG.E.U16 R124, desc[UR10][R44.64] ;  /* 0x0000000a2c7c7981 */ /* 0x000f68000c1e1500 */
[----:B------:R-:W5:Y:S04]  /*1b40*/  LDG.E.U16 R83, desc[UR10][R42.64] ;  /* 0x0000000a2a537981 */ /* 0x000f68000c1e1500 */
[----:B------:R-:W1:Y:S04]  /*1b50*/  LDS R56, [R56+0x1000] ;  /* 0x0010000038387984 */ /* 0x000e680000000800 */
[----:B------:R-:W1:Y:S04]  /*1b60*/  LDS R57, [R19+0x1000] ;  /* 0x0010000013397984 */ /* 0x000e680000000800 */
[----:B------:R-:W1:Y:S04]  /*1b70*/  LDS R58, [R20+0x1000] ;  /* 0x00100000143a7984 */ /* 0x000e680000000800 */
[----:B------:R-:W-:Y:S01]  /*1b80*/  LDS R59, [R18+0x1000] ;  /* 0x00100000123b7984 */ /* 0x000fe20000000800 */
[----:B------:R-:W-:Y:S01]  /*1b90*/  BAR.SYNC.DEFER_BLOCKING 0x0 ;  /* 0x0000000000007b1d */ /* 0x000fe20000010000 */
[----:B0-----:R-:W-:-:S02]  /*1ba0*/  F2FP.BF16.F32.PACK_AB R32, R49, R48 ;  /* 0x000000303120723e */ /* 0x001fc400000010ff */
[----:B------:R-:W-:Y:S02]  /*1bb0*/  F2FP.BF16.F32.PACK_AB R33, R51, R50 ;  /* 0x000000323321723e */ /* 0x000fe400000010ff */
[----:B------:R-:W-:Y:S02]  /*1bc0*/  F2FP.BF16.F32.PACK_AB R34, R61, R60 ;  /* 0x0000003c3d22723e */ /* 0x000fe400000010ff */
[----:B------:R-:W-:Y:S01]  /*1bd0*/  F2FP.BF16.F32.PACK_AB R35, R63, R62 ;  /* 0x0000003e3f23723e */ /* 0x000fe200000010ff */
[----:B------:R-:W-:-:S04]  /*1be0*/  FADD R36, -R55, R82 ;  /* 0x0000005237247221 */ /* 0x000fc80000000100 */
[----:B------:R-:W-:Y:S01]  /*1bf0*/  FMUL R61, R36, 1.4426950216293334961 ;  /* 0x3fb8aa3b243d7820 */ /* 0x000fe20000400000 */
[----:B------:R-:W-:-:S04]  /*1c00*/  FADD R36, -R54, R81 ;  /* 0x0000005136247221 */ /* 0x000fc80000000100 */
[----:B------:R-:W-:Y:S01]  /*1c10*/  FMUL R60, R36, 1.4426950216293334961 ;  /* 0x3fb8aa3b243c7820 */ /* 0x000fe20000400000 */
[----:B------:R-:W-:-:S04]  /*1c20*/  FADD R36, -R53, R80 ;  /* 0x0000005035247221 */ /* 0x000fc80000000100 */
[----:B------:R-:W-:-:S06]  /*1c30*/  FMUL R63, R36, 1.4426950216293334961 ;  /* 0x3fb8aa3b243f7820 */ /* 0x000fcc0000400000 */
[----:B------:R-:W0:Y:S08]  /*1c40*/  MUFU.EX2 R63, R63 ;  /* 0x0000003f003f7308 */ /* 0x000e300000000800 */
[----:B------:R-:W1:Y:S08]  /*1c50*/  MUFU.EX2 R61, R61 ;  /* 0x0000003d003d7308 */ /* 0x000e700000000800 */
[----:B------:R-:W1:Y:S01]  /*1c60*/  MUFU.EX2 R60, R60 ;  /* 0x0000003c003c7308 */ /* 0x000e620000000800 */
[C---:B0-----:R-:W-:Y:S01]  /*1c70*/  FMUL R24, R63.reuse, R24 ;  /* 0x000000183f187220 */ /* 0x041fe20000400000 */
[----:B------:R-:W-:Y:S01]  /*1c80*/  FMUL R25, R63, R25 ;  /* 0x000000193f197220 */ /* 0x000fe20000400000 */
[----:B------:R-:W-:Y:S01]  /*1c90*/  UIADD3 UR4, UP0, UR4, 0x20, URZ ;  /* 0x0000002004047890 */ /* 0x000fe2000ff1e03f */
[C---:B-1----:R-:W-:Y:S01]  /*1ca0*/  FMUL R28, R61.reuse, R28 ;  /* 0x0000001c3d1c7220 */ /* 0x042fe20000400000 */
[C---:B------:R-:W-:Y:S01]  /*1cb0*/  FMUL R29, R61.reuse, R29 ;  /* 0x0000001d3d1d7220 */ /* 0x040fe20000400000 */
[C---:B------:R-:W-:Y:S01]  /*1cc0*/  FMUL R30, R60.reuse, R30 ;  /* 0x0000001e3c1e7220 */ /* 0x040fe20000400000 */
[----:B------:R-:W-:Y:S01]  /*1cd0*/  FMUL R31, R60, R31 ;  /* 0x0000001f3c1f7220 */ /* 0x000fe20000400000 */
[----:B------:R-:W-:Y:S01]  /*1ce0*/  UIADD3.X UR5, URZ, UR5, URZ, UP0, !UPT ;  /* 0x000000053f057290 */ /* 0x000fe200087fe43f */
[----:B------:R-:W-:Y:S01]  /*1cf0*/  ISETP.LE.U32.AND P1, PT, R74, UR4, PT ;  /* 0x000000044a007c0c */ /* 0x000fe2000bf23070 */
[----:B------:R-:W-:Y:S01]  /*1d00*/  FFMA R73, R61, R73, R56 ;  /* 0x000000493d497223 */ /* 0x000fe20000000038 */
[----:B------:R-:W-:Y:S01]  /*1d10*/  FFMA R72, R60, R72, R57 ;  /* 0x000000483c487223 */ /* 0x000fe20000000039 */
[----:B------:R-:W-:Y:S01]  /*1d20*/  FFMA R71, R63, R71, R58 ;  /* 0x000000473f477223 */ /* 0x000fe2000000003a */
[----:B------:R-:W-:Y:S01]  /*1d30*/  IMAD.MOV.U32 R82, RZ, RZ, R55 ;  /* 0x000000ffff527224 */ /* 0x000fe200078e0037 */
[----:B------:R-:W-:Y:S01]  /*1d40*/  MOV R81, R54 ;  /* 0x0000003600517202 */ /* 0x000fe20000000f00 */
[----:B------:R-:W-:Y:S01]  /*1d50*/  IMAD.MOV.U32 R80, RZ, RZ, R53 ;  /* 0x000000ffff507224 */ /* 0x000fe200078e0035 */
[----:B--2---:R-:W-:Y:S04]  /*1d60*/  STS.U16 [R75+UR6+0x1000], R40 ;  /* 0x001000284b007988 */ /* 0x004fe80008000406 */
[----:B---3--:R-:W-:Y:S04]  /*1d70*/  STS.U16 [R75+UR6+0x1200], R38 ;  /* 0x001200264b007988 */ /* 0x008fe80008000406 */
[----:B----4-:R-:W-:Y:S04]  /*1d80*/  STS.U16 [R75+UR6+0x1400], R116 ;  /* 0x001400744b007988 */ /* 0x010fe80008000406 */
[----:B-----5:R-:W-:Y:S04]  /*1d90*/  STS.U16 [R75+UR6+0x1600], R118 ;  /* 0x001600764b007988 */ /* 0x020fe80008000406 */
[----:B------:R-:W-:Y:S04]  /*1da0*/  STS.U16 [R75+UR6+0x1800], R120 ;  /* 0x001800784b007988 */ /* 0x000fe80008000406 */
[----:B------:R-:W-:Y:S04]  /*1db0*/  STS.U16 [R75+UR6+0x1a00], R122 ;  /* 0x001a007a4b007988 */ /* 0x000fe80008000406 */
[----:B------:R-:W-:Y:S04]  /*1dc0*/  STS.U16 [R75+UR6+0x1c00], R124 ;  /* 0x001c007c4b007988 */ /* 0x000fe80008000406 */
[----:B------:R-:W-:Y:S04]  /*1dd0*/  STS.U16 [R75+UR6+0x1e00], R83 ;  /* 0x001e00534b007988 */ /* 0x000fe80008000406 */
[----:B------:R0:W-:Y:S01]  /*1de0*/  STSM.16.M88.4 [R8+0x2000], R32 ;  /* 0x0020002008007844 */ /* 0x0001e20000000200 */
[----:B------:R-:W-:Y:S01]  /*1df0*/  BAR.SYNC.DEFER_BLOCKING 0x0 ;  /* 0x0000000000007b1d */ /* 0x000fe20000010000 */
[----:B0-----:R-:W-:-:S05]  /*1e00*/  FADD R32, -R52, R79 ;  /* 0x0000004f34207221 */ /* 0x001fca0000000100 */
[----:B------:R-:W-:Y:S04]  /*1e10*/  LDSM.16.M88.4 R44, [R10+0x1000] ;  /* 0x001000000a2c783b */ /* 0x000fe80000000200 */
[----:B------:R-:W0:Y:S01]  /*1e20*/  LDSM.16.M88.4 R40, [R21+UR6+0x2400] ;  /* 0x002400061528783b */ /* 0x000e220008000200 */
[----:B------:R-:W-:-:S03]  /*1e30*/  FMUL R62, R32, 1.4426950216293334961 ;  /* 0x3fb8aa3b203e7820 */ /* 0x000fc60000400000 */
[----:B------:R-:W1:Y:S03]  /*1e40*/  LDSM.16.M88.4 R48, [R21+UR6+0x2000] ;  /* 0x002000061530783b */ /* 0x000e660008000200 */
[----:B------:R-:W2:Y:S01]  /*1e50*/  MUFU.EX2 R62, R62 ;  /* 0x0000003e003e7308 */ /* 0x000ea20000000800 */
[----:B------:R-:W3:Y:S04]  /*1e60*/  LDSM.16.M88.4 R32, [R13+UR6+0x2400] ;  /* 0x002400060d20783b */ /* 0x000ee80008000200 */
[----:B------:R-:W4:Y:S01]  /*1e70*/  LDSM.16.M88.4 R36, [R13+UR6+0x2000] ;  /* 0x002000060d24783b */ /* 0x000f220008000200 */
[C---:B--2---:R-:W-:Y:S01]  /*1e80*/  FMUL R26, R62.reuse, R26 ;  /* 0x0000001a3e1a7220 */ /* 0x044fe20000400000 */
[----:B------:R-:W-:-:S07]  /*1e90*/  FMUL R27, R62, R27 ;  /* 0x0000001b3e1b7220 */ /* 0x000fce0000400000 */
[-C--:B0-----:R-:W-:Y:S01]  /*1ea0*/  HMMA.16816.F32.BF16 R24, R40, R44.reuse, R24 ;  /* 0x0000002c2818723c */ /* 0x081fe20000041818 */
[----:B------:R-:W0:Y:S05]  /*1eb0*/  LDC R40, c[0x0][0x264] ;  /* 0x00009900ff287b82 */ /* 0x000e2a0000000800 */
[----:B-1----:R-:W-:Y:S03]  /*1ec0*/  HMMA.16816.F32.BF16 R28, R48, R44, R28 ;  /* 0x0000002c301c723c */ /* 0x002fe6000004181c */
[----:B------:R-:W1:-:S15]  /*1ed0*/  LDC R41, c[0x0][0x254] ;  /* 0x00009500ff297b82 */ /* 0x000e5e0000000800 */
[----:B---3--:R-:W-:Y:S07]  /*1ee0*/  HMMA.16816.F32.BF16 R24, R32, R46, R24 ;  /* 0x0000002e2018723c */ /* 0x008fee0000041818 */
[----:B------:R-:W-:-:S04]  /*1ef0*/  MOV R32, UR5 ;  /* 0x0000000500207c02 */ /* 0x000fc80008000f00 */
[----:B------:R-:W-:Y:S01]  /*1f00*/  ISETP.GE.U32.AND.EX P1, PT, R32, RZ, PT, P1 ;  /* 0x000000ff2000720c */ /* 0x000fe20003f26110 */
[----:B----4-:R-:W-:Y:S01]  /*1f10*/  HMMA.16816.F32.BF16 R28, R36, R46, R28 ;  /* 0x0000002e241c723c */ /* 0x010fe2000004181c */
[----:B------:R-:W-:Y:S01]  /*1f20*/  FFMA R70, R62, R70, R59 ;  /* 0x000000463e467223 */ /* 0x000fe2000000003b */
[----:B0-----:R-:W-:Y:S02]  /*1f30*/  IMAD R5, R40, 0x20, R5 ;  /* 0x0000002028057824 */ /* 0x001fe400078e0205 */
[----:B-1----:R-:W-:Y:S02]  /*1f40*/  IMAD R14, R41, 0x20, R14 ;  /* 0x00000020290e7824 */ /* 0x002fe400078e020e */
[----:B------:R-:W-:-:S06]  /*1f50*/  IMAD.MOV.U32 R79, RZ, RZ, R52 ;  /* 0x000000ffff4f7224 */ /* 0x000fcc00078e0034 */
[----:B------:R-:W-:-:S12]  /*1f60*/  @!P1 BRA `(.L_x_1) ;  /* 0xffffffec00d89947 */ /* 0x000fd8000383ffff */
.L_x_0:
[C---:B------:R-:W-:Y:S01]  /*1f70*/  FMUL R7, R73.reuse, 8388608 ;  /* 0x4b00000049077820 */ /* 0x040fe20000400000 */
[----:B------:R-:W-:Y:S01]  /*1f80*/  FSETP.GEU.AND P3, PT, R73, 1.175494350822287508e-38, PT ;  /* 0x008000004900780b */ /* 0x000fe20003f6e000 */
[C---:B------:R-:W-:Y:S01]  /*1f90*/  FMUL R8, R72.reuse, 8388608 ;  /* 0x4b00000048087820 */ /* 0x040fe20000400000 */
[----:B------:R-:W-:Y:S01]  /*1fa0*/  FSETP.GT.AND P2, PT, |R72|, 8.50705917302346158658e+37, PT ;  /* 0x7e8000004800780b */ /* 0x000fe20003f44200 */
[----:B------:R-:W-:Y:S01]  /*1fb0*/  BAR.SYNC.DEFER_BLOCKING 0x0 ;  /* 0x0000000000007b1d */ /* 0x000fe20000010000 */
[----:B------:R-:W-:Y:S02]  /*1fc0*/  LOP3.LUT R6, R6, 0x70, RZ, 0xc0, !PT ;  /* 0x0000007006067812 */ /* 0x000fe400078ec0ff */
[----:B------:R-:W-:Y:S02]  /*1fd0*/  FSEL R7, R7, R73, !P3 ;  /* 0x0000004907077208 */ /* 0x000fe40005800000 */
[----:B------:R-:W-:Y:S01]  /*1fe0*/  FSEL R9, RZ, -23, P3 ;  /* 0xc1b80000ff097808 */ /* 0x000fe20001800000 */
[----:B------:R-:W-:Y:S01]  /*1ff0*/  VIADD R5, R6, UR6 ;  /* 0x0000000606057c36 */ /* 0x000fe20008000000 */
[C---:B------:R-:W-:Y:S01]  /*2000*/  FSETP.GEU.AND P3, PT, |R72|.reuse, 1.175494350822287508e-38, PT ;  /* 0x008000004800780b */ /* 0x040fe20003f6e200 */
[C---:B------:R-:W-:Y:S01]  /*2010*/  FMUL R6, R71.reuse, 8388608 ;  /* 0x4b00000047067820 */ /* 0x040fe20000400000 */
[----:B------:R-:W-:Y:S01]  /*2020*/  FSETP.GEU.AND P4, PT, R72, 1.175494350822287508e-38, PT ;  /* 0x008000004800780b */ /* 0x000fe20003f8e000 */
[----:B------:R-:W-:Y:S01]  /*2030*/  ULDC.64 UR4, c[0x0][0x270] ;  /* 0x00009c0000047ab9 */ /* 0x000fe20000000a00 */
[----:B------:R-:W-:Y:S01]  /*2040*/  FSETP.GEU.AND P6, PT, R71, 1.175494350822287508e-38, PT ;  /* 0x008000004700780b */ /* 0x000fe20003fce000 */
[----:B------:R-:W-:Y:S01]  /*2050*/  @P2 FMUL R31, R31, 0.25 ;  /* 0x3e8000001f1f2820 */ /* 0x000fe20000400000 */
[----:B------:R-:W-:Y:S01]  /*2060*/  FSEL R8, R8, R72, !P4 ;  /* 0x0000004808087208 */ /* 0x000fe20006000000 */
[----:B------:R-:W-:Y:S01]  /*2070*/  @P2 FMUL R72, R72, 0.25 ;  /* 0x3e80000048482820 */ /* 0x000fe20000400000 */
[----:B------:R-:W-:Y:S01]  /*2080*/  FSEL R6, R6, R71, !P6 ;  /* 0x0000004706067208 */ /* 0x000fe20007000000 */
[----:B------:R-:W-:Y:S01]  /*2090*/  @P2 FMUL R30, R30, 0.25 ;  /* 0x3e8000001e1e2820 */ /* 0x000fe20000400000 */
[----:B------:R-:W-:Y:S01]  /*20a0*/  FSEL R15, RZ, -23, P6 ;  /* 0xc1b80000ff0f7808 */ /* 0x000fe20003000000 */
[----:B------:R-:W-:Y:S01]  /*20b0*/  VIADD R12, R8, 0xc0cafb0d ;  /* 0xc0cafb0d080c7836 */ /* 0x000fe20000000000 */
[----:B------:R-:W-:Y:S01]  /*20c0*/  LEA.HI R2, R2, R5, RZ, 0x1f ;  /* 0x0000000502027211 */ /* 0x000fe200078ff8ff */
[C---:B------:R-:W-:Y:S01]  /*20d0*/  FMUL R5, R70.reuse, 8388608 ;  /* 0x4b00000046057820 */ /* 0x040fe20000400000 */
[----:B------:R-:W-:Y:S01]  /*20e0*/  FSETP.GT.AND P6, PT, |R73|, 8.50705917302346158658e+37, PT ;  /* 0x7e8000004900780b */ /* 0x000fe20003fc4200 */
[----:B------:R-:W-:Y:S01]  /*20f0*/  @!P3 FMUL R31, R31, 16777216 ;  /* 0x4b8000001f1fb820 */ /* 0x000fe20000400000 */
[----:B------:R-:W-:Y:S01]  /*2100*/  FSETP.GEU.AND P0, PT, R70, 1.175494350822287508e-38, PT ;  /* 0x008000004600780b */ /* 0x000fe20003f0e000 */
[----:B------:R-:W-:Y:S01]  /*2110*/  @!P3 FMUL R72, R72, 16777216 ;  /* 0x4b8000004848b820 */ /* 0x000fe20000400000 */
[----:B------:R-:W-:Y:S01]  /*2120*/  FSETP.GT.AND P2, PT, |R71|, 8.50705917302346158658e+37, PT ;  /* 0x7e8000004700780b */ /* 0x000fe20003f44200 */
[----:B------:R-:W-:Y:S01]  /*2130*/  @!P3 FMUL R30, R30, 16777216 ;  /* 0x4b8000001e1eb820 */ /* 0x000fe20000400000 */
[----:B------:R-:W-:Y:S01]  /*2140*/  FSETP.GEU.AND P3, PT, |R73|, 1.175494350822287508e-38, PT ;  /* 0x008000004900780b */ /* 0x000fe20003f6e200 */
[----:B------:R-:W-:Y:S01]  /*2150*/  VIADD R14, R6, 0xc0cafb0d ;  /* 0xc0cafb0d060e7836 */ /* 0x000fe20000000000 */
[----:B------:R-:W-:Y:S01]  /*2160*/  FSEL R11, RZ, -23, P4 ;  /* 0xc1b80000ff0b7808 */ /* 0x000fe20002000000 */
[----:B------:R-:W0:Y:S01]  /*2170*/  MUFU.RCP R22, R72 ;  /* 0x0000004800167308 */ /* 0x000e220000001000 */
[----:B------:R-:W-:Y:S01]  /*2180*/  FSEL R5, R5, R70, !P0 ;  /* 0x0000004605057208 */ /* 0x000fe20004000000 */
[----:B------:R-:W-:Y:S01]  /*2190*/  UIMAD UR4, UR7, UR4, URZ ;  /* 0x00000004070472a4 */ /* 0x000fe2000f8e023f */
[----:B------:R-:W-:Y:S01]  /*21a0*/  FSEL R18, RZ, -23, P0 ;  /* 0xc1b80000ff127808 */ /* 0x000fe20000000000 */
[----:B------:R-:W-:Y:S01]  /*21b0*/  @P6 FMUL R73, R73, 0.25 ;  /* 0x3e80000049496820 */ /* 0x000fe20000400000 */
[C---:B------:R-:W-:Y:S01]  /*21c0*/  FSETP.GT.AND P4, PT, |R70|.reuse, 8.50705917302346158658e+37, PT ;  /* 0x7e8000004600780b */ /* 0x040fe20003f84200 */
[----:B------:R-:W-:Y:S01]  /*21d0*/  VIADD R16, R5, 0xc0cafb0d ;  /* 0xc0cafb0d05107836 */ /* 0x000fe20000000000 */
[C---:B------:R-:W-:Y:S01]  /*21e0*/  FSETP.GEU.AND P0, PT, |R71|.reuse, 1.175494350822287508e-38, PT ;  /* 0x008000004700780b */ /* 0x040fe20003f0e200 */
[----:B------:R-:W-:Y:S01]  /*21f0*/  @P2 FMUL R71, R71, 0.25 ;  /* 0x3e80000047472820 */ /* 0x000fe20000400000 */
[----:B------:R-:W-:Y:S01]  /*2200*/  FSETP.GEU.AND P1, PT, |R70|, 1.175494350822287508e-38, PT ;  /* 0x008000004600780b */ /* 0x000fe20003f2e200 */
[----:B------:R-:W-:Y:S01]  /*2210*/  @!P3 FMUL R73, R73, 16777216 ;  /* 0x4b8000004949b820 */ /* 0x000fe20000400000 */
[----:B------:R-:W-:Y:S01]  /*2220*/  LOP3.LUT R13, R12, 0xff800000, RZ, 0xc0, !PT ;  /* 0xff8000000c0d7812 */ /* 0x000fe200078ec0ff */
[----:B------:R-:W-:Y:S01]  /*2230*/  @P6 FMUL R29, R29, 0.25 ;  /* 0x3e8000001d1d6820 */ /* 0x000fe20000400000 */
[----:B------:R-:W-:Y:S01]  /*2240*/  LOP3.LUT R17, R14, 0xff800000, RZ, 0xc0, !PT ;  /* 0xff8000000e117812 */ /* 0x000fe200078ec0ff */
[----:B------:R-:W1:Y:S01]  /*2250*/  MUFU.RCP R23, R73 ;  /* 0x0000004900177308 */ /* 0x000e620000001000 */
[----:B------:R-:W-:Y:S01]  /*2260*/  I2FP.F32.S32 R14, R13 ;  /* 0x0000000d000e7245 */ /* 0x000fe20000201400 */
[----:B------:R-:W-:Y:S01]  /*2270*/  @P6 FMUL R28, R28, 0.25 ;  /* 0x3e8000001c1c6820 */ /* 0x000fe20000400000 */
[----:B------:R-:W-:Y:S01]  /*2280*/  LOP3.LUT R20, R16, 0xff800000, RZ, 0xc0, !PT ;  /* 0xff80000010147812 */ /* 0x000fe200078ec0ff */
[----:B------:R-:W-:Y:S01]  /*2290*/  @P4 FMUL R70, R70, 0.25 ;  /* 0x3e80000046464820 */ /* 0x000fe20000400000 */
[----:B------:R-:W-:Y:S01]  /*22a0*/  I2FP.F32.S32 R16, R17 ;  /* 0x0000001100107245 */ /* 0x000fe20000201400 */
[----:B------:R-:W-:Y:S01]  /*22b0*/  @!P0 FMUL R71, R71, 16777216 ;  /* 0x4b80000047478820 */ /* 0x000fe20000400000 */
[----:B------:R-:W-:Y:S01]  /*22c0*/  FFMA.FTZ R11, R14, 1.1920928955078125e-07, R11 ;  /* 0x340000000e0b7823 */ /* 0x000fe2000001000b */
[----:B------:R-:W-:Y:S01]  /*22d0*/  @!P1 FMUL R70, R70, 16777216 ;  /* 0x4b80000046469820 */ /* 0x000fe20000400000 */
[----:B------:R-:W-:Y:S01]  /*22e0*/  I2FP.F32.S32 R19, R20 ;  /* 0x0000001400137245 */ /* 0x000fe20000201400 */
[----:B------:R-:W2:Y:S01]  /*22f0*/  MUFU.RCP R14, R71 ;  /* 0x00000047000e7308 */ /* 0x000ea20000001000 */
[----:B------:R-:W-:Y:S01]  /*2300*/  IADD3 R10, R7, -0x3f3504f3, RZ ;  /* 0xc0cafb0d070a7810 */ /* 0x000fe20007ffe0ff */
[----:B------:R-:W-:Y:S01]  /*2310*/  FFMA.FTZ R15, R16, 1.1920928955078125e-07, R15 ;  /* 0x34000000100f7823 */ /* 0x000fe2000001000f */
[----:B------:R-:W-:Y:S01]  /*2320*/  @P2 FMUL R25, R25, 0.25 ;  /* 0x3e80000019192820 */ /* 0x000fe20000400000 */
[----:B------:R-:W-:Y:S01]  /*2330*/  FFMA.FTZ R18, R19, 1.1920928955078125e-07, R18 ;  /* 0x3400000013127823 */ /* 0x000fe20000010012 */
[C---:B0-----:R-:W-:Y:S01]  /*2340*/  FMUL R16, R22.reuse, R31 ;  /* 0x0000001f16107220 */ /* 0x041fe20000400000 */
[----:B------:R-:W-:Y:S01]  /*2350*/  FMUL R19, R22, R30 ;  /* 0x0000001e16137220 */ /* 0x000fe20000400000 */
[----:B------:R-:W-:Y:S01]  /*2360*/  @!P3 FMUL R29, R29, 16777216 ;  /* 0x4b8000001d1db820 */ /* 0x000fe20000400000 */
[----:B------:R-:W0:Y:S01]  /*2370*/  MUFU.RCP R21, R70 ;  /* 0x0000004600157308 */ /* 0x000e220000001000 */
[----:B------:R-:W-:Y:S01]  /*2380*/  @P2 FMUL R24, R24, 0.25 ;  /* 0x3e80000018182820 */ /* 0x000fe20000400000 */
[----:B------:R-:W-:Y:S01]  /*2390*/  LOP3.LUT R10, R10, 0xff800000, RZ, 0xc0, !PT ;  /* 0xff8000000a0a7812 */ /* 0x000fe200078ec0ff */
[----:B------:R-:W-:Y:S01]  /*23a0*/  @!P3 FMUL R28, R28, 16777216 ;  /* 0x4b8000001c1cb820 */ /* 0x000fe20000400000 */
[----:B------:R-:W-:Y:S01]  /*23b0*/  @P4 FMUL R27, R27, 0.25 ;  /* 0x3e8000001b1b4820 */ /* 0x000fe20000400000 */
[----:B------:R-:W-:Y:S01]  /*23c0*/  @!P0 FMUL R25, R25, 16777216 ;  /* 0x4b80000019198820 */ /* 0x000fe20000400000 */
[----:B------:R-:W-:Y:S01]  /*23d0*/  @P4 FMUL R26, R26, 0.25 ;  /* 0x3e8000001a1a4820 */ /* 0x000fe20000400000 */
[C---:B-1----:R-:W-:Y:S01]  /*23e0*/  FMUL R22, R23.reuse, R29 ;  /* 0x0000001d17167220 */ /* 0x042fe20000400000 */
[----:B------:R-:W-:Y:S01]  /*23f0*/  @!P0 FMUL R24, R24, 16777216 ;  /* 0x4b80000018188820 */ /* 0x000fe20000400000 */
[----:B------:R-:W-:Y:S01]  /*2400*/  I2FP.F32.S32 R12, R10 ;  /* 0x0000000a000c7245 */ /* 0x000fe20000201400 */
[----:B------:R-:W-:Y:S01]  /*2410*/  FMUL R23, R23, R28 ;  /* 0x0000001c17177220 */ /* 0x000fe20000400000 */
[----:B------:R-:W-:Y:S01]  /*2420*/  F2FP.BF16.F32.PACK_AB R16, R16, R19 ;  /* 0x000000131010723e */ /* 0x000fe200000010ff */
[----:B------:R-:W-:Y:S01]  /*2430*/  @!P1 FMUL R27, R27, 16777216 ;  /* 0x4b8000001b1b9820 */ /* 0x000fe20000400000 */
[----:B------:R-:W-:Y:S01]  /*2440*/  IADD3 R19, R78, R3, RZ ;  /* 0x000000034e137210 */ /* 0x000fe20007ffe0ff */
[----:B--2---:R-:W-:Y:S01]  /*2450*/  FMUL R3, R14, R25 ;  /* 0x000000190e037220 */ /* 0x004fe20000400000 */
[----:B------:R-:W-:Y:S01]  /*2460*/  @!P1 FMUL R26, R26, 16777216 ;  /* 0x4b8000001a1a9820 */ /* 0x000fe20000400000 */
[----:B------:R-:W-:Y:S01]  /*2470*/  FMUL R14, R14, R24 ;  /* 0x000000180e0e7220 */ /* 0x000fe20000400000 */
[----:B------:R-:W-:Y:S01]  /*2480*/  FFMA.FTZ R9, R12, 1.1920928955078125e-07, R9 ;  /* 0x340000000c097823 */ /* 0x000fe20000010009 */
[----:B------:R-:W-:Y:S01]  /*2490*/  F2FP.BF16.F32.PACK_AB R22, R22, R23 ;  /* 0x000000171616723e */ /* 0x000fe200000010ff */
[C---:B0-----:R-:W-:Y:S01]  /*24a0*/  FMUL R12, R21.reuse, R27 ;  /* 0x0000001b150c7220 */ /* 0x041fe20000400000 */
[----:B------:R-:W-:Y:S01]  /*24b0*/  FMUL R21, R21, R26 ;  /* 0x0000001a15157220 */ /* 0x000fe20000400000 */
[----:B------:R-:W-:Y:S01]  /*24c0*/  F2FP.BF16.F32.PACK_AB R3, R3, R14 ;  /* 0x0000000e0303723e */ /* 0x000fe200000010ff */
[----:B------:R-:W-:Y:S01]  /*24d0*/  IMAD.IADD R10, R7, 0x1, -R10 ;  /* 0x00000001070a7824 */ /* 0x000fe200078e0a0a */
[----:B------:R-:W-:Y:S01]  /*24e0*/  PRMT R25, R22, 0x7632, R25 ;  /* 0x0000763216197816 */ /* 0x000fe20000000019 */
[----:B------:R-:W-:Y:S01]  /*24f0*/  IMAD.IADD R13, R8, 0x1, -R13 ;  /* 0x00000001080d7824 */ /* 0x000fe200078e0a0d */
[C---:B------:R-:W-:Y:S01]  /*2500*/  LOP3.LUT R23, R19.reuse, 0x20, RZ, 0x3c, !PT ;  /* 0x0000002013177812 */ /* 0x040fe200078e3cff */
[----:B------:R0:W-:Y:S01]  /*2510*/  STS.U16 [R19+UR6], R22 ;  /* 0x0000001613007988 */ /* 0x0001e20008000406 */
[----:B------:R-:W-:Y:S01]  /*2520*/  PRMT R24, R16, 0x7632, R24 ;  /* 0x0000763210187816 */ /* 0x000fe20000000018 */
[----:B------:R-:W-:Y:S01]  /*2530*/  FADD R10, R10, -1 ;  /* 0xbf8000000a0a7421 */ /* 0x000fe20000000000 */
[----:B------:R-:W-:Y:S01]  /*2540*/  F2FP.BF16.F32.PACK_AB R12, R12, R21 ;  /* 0x000000150c0c723e */ /* 0x000fe200000010ff */
[----:B------:R1:W-:Y:S01]  /*2550*/  STS.U16 [R19+UR6+0x80], R25 ;  /* 0x0000801913007988 */ /* 0x0003e20008000406 */
[----:B------:R-:W-:Y:S01]  /*2560*/  LOP3.LUT R14, R19, 0x40, RZ, 0x3c, !PT ;  /* 0x00000040130e7812 */ /* 0x000fe200078e3cff */
[----:B------:R-:W-:Y:S01]  /*2570*/  FADD R13, R13, -1 ;  /* 0xbf8000000d0d7421 */ /* 0x000fe20000000000 */
[----:B------:R-:W-:Y:S01]  /*2580*/  PRMT R26, R3, 0x7632, R26 ;  /* 0x00007632031a7816 */ /* 0x000fe2000000001a */
[----:B------:R2:W-:Y:S01]  /*2590*/  STS.U16 [R23+UR6+0x400], R16 ;  /* 0x0004001017007988 */ /* 0x0005e20008000406 */
[----:B------:R-:W-:Y:S01]  /*25a0*/  LOP3.LUT R21, R19, 0x60, RZ, 0x3c, !PT ;  /* 0x0000006013157812 */ /* 0x000fe200078e3cff */
[----:B------:R-:W-:Y:S01]  /*25b0*/  IMAD.IADD R20, R5, 0x1, -R20 ;  /* 0x0000000105147824 */ /* 0x000fe200078e0a14 */
[----:B0-----:R-:W-:Y:S01]  /*25c0*/  PRMT R22, R12, 0x7632, R22 ;  /* 0x000076320c167816 */ /* 0x001fe20000000016 */
[----:B------:R-:W-:Y:S01]  /*25d0*/  STS.U16 [R23+UR6+0x480], R24 ;  /* 0x0004801817007988 */ /* 0x000fe20008000406 */
[----:B------:R-:W-:Y:S01]  /*25e0*/  IADD3 R17, R6, -R17, RZ ;  /* 0x8000001106117210 */ /* 0x000fe20007ffe0ff */
[----:B-1----:R-:W-:-:S02]  /*25f0*/  IMAD.MOV.U32 R19, RZ, RZ, 0x3dc6b27f ;  /* 0x3dc6b27fff137424 */ /* 0x002fc400078e00ff */
[----:B------:R-:W-:Y:S01]  /*2600*/  FADD R20, R20, -1 ;  /* 0xbf80000014147421 */ /* 0x000fe20000000000 */
[----:B------:R0:W-:Y:S01]  /*2610*/  STS.U16 [R14+UR6+0x800], R3 ;  /* 0x000800030e007988 */ /* 0x0001e20008000406 */
[----:B------:R-:W-:Y:S01]  /*2620*/  ISETP.GE.U32.AND P0, PT, R7, 0x7f800000, PT ;  /* 0x7f8000000700780c */ /* 0x000fe20003f06070 */
[----:B------:R-:W-:Y:S01]  /*2630*/  FADD R17, R17, -1 ;  /* 0xbf80000011117421 */ /* 0x000fe20000000000 */
[----:B--2---:R-:W1:Y:S01]  /*2640*/  LDC R16, c[0x0][0x278] ;  /* 0x00009e00ff107b82 */ /* 0x004e620000000800 */
[----:B------:R-:W-:Y:S01]  /*2650*/  STS.U16 [R14+UR6+0x880], R26 ;  /* 0x0008801a0e007988 */ /* 0x000fe20008000406 */
[----:B------:R-:W-:Y:S01]  /*2660*/  ISETP.GE.U32.AND P4, PT, R8, 0x7f800000, PT ;  /* 0x7f8000000800780c */ /* 0x000fe20003f86070 */
[----:B------:R-:W-:Y:S01]  /*2670*/  USHF.L.U32 UR8, UR4, 0x1, URZ ;  /* 0x0000000104087899 */ /* 0x000fe2000800063f */
[----:B------:R-:W-:Y:S01]  /*2680*/  ISETP.GE.U32.AND P3, PT, R6, 0x7f800000, PT ;  /* 0x7f8000000600780c */ /* 0x000fe20003f66070 */
[----:B------:R2:W-:Y:S01]  /*2690*/  STS.U16 [R21+UR6+0xc00], R12 ;  /* 0x000c000c15007988 */ /* 0x0005e20008000406 */
[----:B------:R-:W-:Y:S01]  /*26a0*/  FSETP.NEU.AND P2, PT, R7, RZ, PT ;  /* 0x000000ff0700720b */ /* 0x000fe20003f4d000 */
[C---:B0-----:R-:W-:Y:S01]  /*26b0*/  FFMA.FTZ R3, R10.reuse, R19, -0.16845393180847167969 ;  /* 0xbe2c7f300a037423 */ /* 0x041fe20000010013 */
[----:B------:R-:W-:Y:S01]  /*26c0*/  ISETP.GE.U32.AND P6, PT, R5, 0x7f800000, PT ;  /* 0x7f8000000500780c */ /* 0x000fe20003fc6070 */
[----:B------:R0:W-:Y:S01]  /*26d0*/  STS.U16 [R21+UR6+0xc80], R22 ;  /* 0x000c801615007988 */ /* 0x0001e20008000406 */
[----:B------:R-:W-:Y:S01]  /*26e0*/  BAR.SYNC.DEFER_BLOCKING 0x0 ;  /* 0x0000000000007b1d */ /* 0x000fe20000010000 */
[----:B------:R-:W-:Y:S01]  /*26f0*/  FFMA.FTZ R3, R10, R3, 0.1716887056827545166 ;  /* 0x3e2fcf2a0a037423 */ /* 0x000fe20000010003 */
[-C--:B--2---:R-:W-:Y:S01]  /*2700*/  FFMA.FTZ R12, R13, R19.reuse, -0.16845393180847167969 ;  /* 0xbe2c7f300d0c7423 */ /* 0x084fe20000010013 */
[-C--:B------:R-:W-:Y:S01]  /*2710*/  FFMA.FTZ R14, R17, R19.reuse, -0.16845393180847167969 ;  /* 0xbe2c7f30110e7423 */ /* 0x080fe20000010013 */
[----:B------:R-:W-:Y:S01]  /*2720*/  FFMA.FTZ R19, R20, R19, -0.16845393180847167969 ;  /* 0xbe2c7f3014137423 */ /* 0x000fe20000010013 */
[----:B------:R-:W-:Y:S01]  /*2730*/  FFMA.FTZ R3, R10, R3, -0.17900948226451873779 ;  /* 0xbe374e430a037423 */ /* 0x000fe20000010003 */
[----:B------:R-:W-:Y:S01]  /*2740*/  FFMA.FTZ R12, R13, R12, 0.1716887056827545166 ;  /* 0x3e2fcf2a0d0c7423 */ /* 0x000fe2000001000c */
[----:B------:R-:W-:Y:S01]  /*2750*/  FFMA.FTZ R14, R17, R14, 0.1716887056827545166 ;  /* 0x3e2fcf2a110e7423 */ /* 0x000fe2000001000e */
[----:B------:R-:W-:Y:S01]  /*2760*/  FFMA.FTZ R19, R20, R19, 0.1716887056827545166 ;  /* 0x3e2fcf2a14137423 */ /* 0x000fe20000010013 */
[----:B------:R-:W-:Y:S01]  /*2770*/  FFMA.FTZ R3, R10, R3, 0.20512372255325317383 ;  /* 0x3e520bf40a037423 */ /* 0x000fe20000010003 */
[----:B------:R-:W-:Y:S01]  /*2780*/  FFMA.FTZ R12, R13, R12, -0.17900948226451873779 ;  /* 0xbe374e430d0c7423 */ /* 0x000fe2000001000c */
[----:B------:R-:W-:Y:S01]  /*2790*/  FFMA.FTZ R14, R17, R14, -0.17900948226451873779 ;  /* 0xbe374e43110e7423 */ /* 0x000fe2000001000e */
[----:B------:R-:W-:Y:S01]  /*27a0*/  FFMA.FTZ R19, R20, R19, -0.17900948226451873779 ;  /* 0xbe374e4314137423 */ /* 0x000fe20000010013 */
[----:B------:R-:W-:Y:S01]  /*27b0*/  FFMA.FTZ R3, R10, R3, -0.24046532809734344482 ;  /* 0xbe763c8b0a037423 */ /* 0x000fe20000010003 */
[----:B------:R-:W-:Y:S01]  /*27c0*/  FFMA.FTZ R12, R13, R12, 0.20512372255325317383 ;  /* 0x3e520bf40d0c7423 */ /* 0x000fe2000001000c */
[----:B------:R-:W-:Y:S01]  /*27d0*/  FFMA.FTZ R14, R17, R14, 0.20512372255325317383 ;  /* 0x3e520bf4110e7423 */ /* 0x000fe2000001000e */
[----:B------:R-:W-:Y:S01]  /*27e0*/  FFMA.FTZ R19, R20, R19, 0.20512372255325317383 ;  /* 0x3e520bf414137423 */ /* 0x000fe20000010013 */
[----:B------:R-:W-:Y:S01]  /*27f0*/  FFMA.FTZ R3, R10, R3, 0.28857114911079406738 ;  /* 0x3e93bf990a037423 */ /* 0x000fe20000010003 */
[----:B------:R-:W-:Y:S01]  /*2800*/  FFMA.FTZ R12, R13, R12, -0.24046532809734344482 ;  /* 0xbe763c8b0d0c7423 */ /* 0x000fe2000001000c */
[----:B------:R-:W-:Y:S01]  /*2810*/  FFMA.FTZ R14, R17, R14, -0.24046532809734344482 ;  /* 0xbe763c8b110e7423 */ /* 0x000fe2000001000e */
[----:B------:R-:W-:Y:S01]  /*2820*/  FFMA.FTZ R19, R20, R19, -0.24046532809734344482 ;  /* 0xbe763c8b14137423 */ /* 0x000fe20000010013 */
[----:B------:R-:W-:Y:S01]  /*2830*/  FFMA.FTZ R3, R10, R3, -0.36067417263984680176 ;  /* 0xbeb8aa490a037423 */ /* 0x000fe20000010003 */
[----:B------:R-:W-:Y:S01]  /*2840*/  FFMA.FTZ R12, R13, R12, 0.28857114911079406738 ;  /* 0x3e93bf990d0c7423 */ /* 0x000fe2000001000c */
[----:B------:R-:W-:Y:S01]  /*2850*/  FFMA.FTZ R14, R17, R14, 0.28857114911079406738 ;  /* 0x3e93bf99110e7423 */ /* 0x000fe2000001000e */
[----:B------:R-:W-:Y:S01]  /*2860*/  FFMA.FTZ R19, R20, R19, 0.28857114911079406738 ;  /* 0x3e93bf9914137423 */ /* 0x000fe20000010013 */
[----:B------:R-:W-:Y:S01]  /*2870*/  FFMA.FTZ R3, R10, R3, 0.48089820146560668945 ;  /* 0x3ef6384a0a037423 */ /* 0x000fe20000010003 */
[----:B------:R-:W-:Y:S01]  /*2880*/  FFMA.FTZ R12, R13, R12, -0.36067417263984680176 ;  /* 0xbeb8aa490d0c7423 */ /* 0x000fe2000001000c */
[----:B------:R-:W-:Y:S01]  /*2890*/  FFMA.FTZ R14, R17, R14, -0.36067417263984680176 ;  /* 0xbeb8aa49110e7423 */ /* 0x000fe2000001000e */
[----:B------:R-:W-:Y:S01]  /*28a0*/  FFMA.FTZ R19, R20, R19, -0.36067417263984680176 ;  /* 0xbeb8aa4914137423 */ /* 0x000fe20000010013 */
[----:B------:R-:W-:Y:S01]  /*28b0*/  FFMA.FTZ R3, R10, R3, -0.72134751081466674805 ;  /* 0xbf38aa3b0a037423 */ /* 0x000fe20000010003 */
[----:B------:R-:W-:Y:S01]  /*28c0*/  FFMA.FTZ R12, R13, R12, 0.48089820146560668945 ;  /* 0x3ef6384a0d0c7423 */ /* 0x000fe2000001000c */
[----:B------:R-:W-:Y:S01]  /*28d0*/  FFMA.FTZ R14, R17, R14, 0.48089820146560668945 ;  /* 0x3ef6384a110e7423 */ /* 0x000fe2000001000e */
[----:B------:R-:W-:Y:S01]  /*28e0*/  FFMA.FTZ R19, R20, R19, 0.48089820146560668945 ;  /* 0x3ef6384a14137423 */ /* 0x000fe20000010013 */
[----:B------:R-:W-:Y:S01]  /*28f0*/  FMUL R3, R10, R3 ;  /* 0x000000030a037220 */ /* 0x000fe20000400000 */
[----:B------:R-:W-:Y:S01]  /*2900*/  FFMA.FTZ R12, R13, R12, -0.72134751081466674805 ;  /* 0xbf38aa3b0d0c7423 */ /* 0x000fe2000001000c */
[----:B------:R-:W-:Y:S01]  /*2910*/  FFMA.FTZ R14, R17, R14, -0.72134751081466674805 ;  /* 0xbf38aa3b110e7423 */ /* 0x000fe2000001000e */
[----:B------:R-:W-:Y:S01]  /*2920*/  FFMA.FTZ R19, R20, R19, -0.72134751081466674805 ;  /* 0xbf38aa3b14137423 */ /* 0x000fe20000010013 */
[C---:B------:R-:W-:Y:S01]  /*2930*/  FMUL R3, R10.reuse, R3 ;  /* 0x000000030a037220 */ /* 0x040fe20000400000 */
[----:B------:R-:W-:Y:S01]  /*2940*/  FMUL R12, R13, R12 ;  /* 0x0000000c0d0c7220 */ /* 0x000fe20000400000 */
[----:B0-----:R-:W0:Y:S01]  /*2950*/  LDC.64 R22, c[0x0][0x228] ;  /* 0x00008a00ff167b82 */ /* 0x001e220000000a00 */
[----:B------:R-:W-:Y:S01]  /*2960*/  FMUL R14, R17, R14 ;  /* 0x0000000e110e7220 */ /* 0x000fe20000400000 */
[----:B------:R-:W-:Y:S01]  /*2970*/  FFMA.FTZ R10, R10, 1.4426950216293334961, R3 ;  /* 0x3fb8aa3b0a0a7823 */ /* 0x000fe20000010003 */
[----:B------:R-:W-:Y:S01]  /*2980*/  FMUL R12, R13, R12 ;  /* 0x0000000c0d0c7220 */ /* 0x000fe20000400000 */
[----:B------:R-:W-:Y:S01]  /*2990*/  FMUL R19, R20, R19 ;  /* 0x0000001314137220 */ /* 0x000fe20000400000 */
[----:B------:R-:W-:Y:S01]  /*29a0*/  FMUL R14, R17, R14 ;  /* 0x0000000e110e7220 */ /* 0x000fe20000400000 */
[----:B------:R-:W2:Y:S01]  /*29b0*/  LDS R25, [R4+UR6] ;  /* 0x0000000604197984 */ /* 0x000ea20008000800 */
[----:B------:R-:W-:Y:S01]  /*29c0*/  FFMA.FTZ R12, R13, 1.4426950216293334961, R12 ;  /* 0x3fb8aa3b0d0c7823 */ /* 0x000fe2000001000c */
[----:B------:R-:W-:Y:S01]  /*29d0*/  SHF.R.U32.HI R13, RZ, 0x5, R0 ;  /* 0x00000005ff0d7819 */ /* 0x000fe20000011600 */
[----:B------:R-:W-:Y:S01]  /*29e0*/  FADD R0, R9, R10 ;  /* 0x0000000a09007221 */ /* 0x000fe20000000000 */
[----:B------:R-:W-:-:S02]  /*29f0*/  @P0 IMAD.MOV.U32 R10, RZ, RZ, 0x7f800000 ;  /* 0x7f800000ff0a0424 */ /* 0x000fc400078e00ff */
[----:B------:R-:W-:Y:S01]  /*2a00*/  FADD R3, R11, R12 ;  /* 0x0000000c0b037221 */ /* 0x000fe20000000000 */
[----:B------:R-:W-:Y:S01]  /*2a10*/  SGXT.U32 R9, R13, 0x3 ;  /* 0x000000030d09781a */ /* 0x000fe20000000000 */
[----:B------:R-:W-:Y:S01]  /*2a20*/  FMUL R19, R20, R19 ;  /* 0x0000001314137220 */ /* 0x000fe20000400000 */
[----:B------:R-:W-:Y:S01]  /*2a30*/  @P0 FFMA.FTZ R0, R7, R10, +INF ;  /* 0x7f80000007000423 */ /* 0x000fe2000001000a */
[----:B------:R-:W-:Y:S02]  /*2a40*/  @P4 IMAD.MOV.U32 R7, RZ, RZ, 0x7f800000 ;  /* 0x7f800000ff074424 */ /* 0x000fe400078e00ff */
[----:B------:R-:W-:Y:S01]  /*2a50*/  FFMA.FTZ R14, R17, 1.4426950216293334961, R14 ;  /* 0x3fb8aa3b110e7823 */ /* 0x000fe2000001000e */
[----:B-1----:R-:W-:Y:S01]  /*2a60*/  IMAD R9, R9, R16, RZ ;  /* 0x0000001009097224 */ /* 0x002fe200078e02ff */
[----:B------:R-:W1:Y:S01]  /*2a70*/  LDS R27, [R4+UR6+0x100] ;  /* 0x00010006041b7984 */ /* 0x000e620008000800 */
[----:B------:R-:W-:Y:S01]  /*2a80*/  @P4 FFMA.FTZ R3, R8, R7, +INF ;  /* 0x7f80000008034423 */ /* 0x000fe20000010007 */
[----:B------:R-:W-:-:S02]  /*2a90*/  @P3 IMAD.MOV.U32 R7, RZ, RZ, 0x7f800000 ;  /* 0x7f800000ff073424 */ /* 0x000fc400078e00ff */
[----:B------:R-:W-:Y:S01]  /*2aa0*/  FFMA.FTZ R19, R20, 1.4426950216293334961, R19 ;  /* 0x3fb8aa3b14137823 */ /* 0x000fe20000010013 */
[----:B------:R-:W-:Y:S01]  /*2ab0*/  LEA R11, R16, R9, 0x3 ;  /* 0x00000009100b7211 */ /* 0x000fe200078e18ff */
[----:B------:R-:W-:Y:S01]  /*2ac0*/  LDS R29, [R4+UR6+0x200] ;  /* 0x00020006041d7984 */ /* 0x000fe20008000800 */
[----:B------:R-:W-:Y:S01]  /*2ad0*/  FADD R20, R15, R14 ;  /* 0x0000000e0f147221 */ /* 0x000fe20000000000 */
[C---:B------:R-:W-:Y:S01]  /*2ae0*/  FSETP.NEU.AND P0, PT, R6.reuse, RZ, PT ;  /* 0x000000ff0600720b */ /* 0x040fe20003f0d000 */
[----:B------:R-:W-:Y:S01]  /*2af0*/  @P3 FFMA.FTZ R20, R6, R7, +INF ;  /* 0x7f80000006143423 */ /* 0x000fe20000010007 */
[----:B------:R-:W-:Y:S01]  /*2b00*/  IMAD R13, R16, 0x8, R11 ;  /* 0x00000008100d7824 */ /* 0x000fe200078e020b */
[----:B------:R3:W4:Y:S01]  /*2b10*/  LDS R31, [R4+UR6+0x300] ;  /* 0x00030006041f7984 */ /* 0x0007220008000800 */
[----:B------:R-:W-:Y:S01]  /*2b20*/  IMAD R6, R76, UR5, RZ ;  /* 0x000000054c067c24 */ /* 0x000fe2000f8e02ff */
[----:B------:R-:W-:Y:S01]  /*2b30*/  FSETP.NEU.AND P1, PT, R8, RZ, PT ;  /* 0x000000ff0800720b */ /* 0x000fe20003f2d000 */
[----:B------:R-:W-:Y:S01]  /*2b40*/  IMAD R15, R16, 0x8, R13 ;  /* 0x00000008100f7824 */ /* 0x000fe200078e020d */
[----:B------:R-:W-:Y:S01]  /*2b50*/  UIMAD.WIDE UR4, UR4, 0x2, URZ ;  /* 0x00000002040478a5 */ /* 0x000fe2000f8e023f */
[----:B------:R-:W-:-:S02]  /*2b60*/  IMAD.SHL.U32 R7, R6, 0x2, RZ ;  /* 0x0000000206077824 */ /* 0x000fc400078e00ff */
[----:B------:R-:W-:Y:S01]  /*2b70*/  FADD R21, R18, R19 ;  /* 0x0000001312157221 */ /* 0x000fe20000000000 */
[----:B------:R-:W-:Y:S01]  /*2b80*/  IMAD R17, R16, 0x8, R15 ;  /* 0x0000000810117824 */ /* 0x000fe200078e020f */
[----:B------:R-:W-:Y:S01]  /*2b90*/  @P6 MOV R8, 0x7f800000 ;  /* 0x7f80000000086802 */ /* 0x000fe20000000f00 */
[----:B------:R-:W-:Y:S01]  /*2ba0*/  IMAD.HI R6, R6, 0x2, RZ ;  /* 0x0000000206067827 */ /* 0x000fe200078e02ff */
[----:B0-----:R-:W-:Y:S01]  /*2bb0*/  IADD3 R18, P3, P4, R7, UR8, R22 ;  /* 0x0000000807127c10 */ /* 0x001fe2000fc7e016 */
[----:B------:R-:W-:Y:S01]  /*2bc0*/  ULDC UR4, c[0x0][0x27c] ;  /* 0x00009f0000047ab9 */ /* 0x000fe20000000800 */
[----:B------:R-:W-:Y:S01]  /*2bd0*/  FSEL R0, R0, -INF , P2 ;  /* 0xff80000000007808 */ /* 0x000fe20001000000 */
[----:B------:R-:W-:Y:S02]  /*2be0*/  IMAD R19, R16, 0x8, R17 ;  /* 0x0000000810137824 */ /* 0x000fe400078e0211 */
[----:B------:R-:W-:Y:S01]  /*2bf0*/  @P6 FFMA.FTZ R21, R5, R8, +INF ;  /* 0x7f80000005156423 */ /* 0x000fe20000010008 */
[----:B------:R-:W-:Y:S01]  /*2c00*/  IADD3.X R24, R6, UR5, R23, P3, P4 ;  /* 0x0000000506187c10 */ /* 0x000fe20009fe8417 */
[----:B------:R-:W-:Y:S01]  /*2c10*/  UIMAD UR4, UR7, UR4, URZ ;  /* 0x00000004070472a4 */ /* 0x000fe2000f8e023f */
[----:B------:R-:W-:-:S02]  /*2c20*/  LEA R6, P6, R9, R18, 0x1 ;  /* 0x0000001209067211 */ /* 0x000fc400078c08ff */
[C---:B------:R-:W-:Y:S01]  /*2c30*/  LEA R22, R16.reuse, R19, 0x3 ;  /* 0x0000001310167211 */ /* 0x040fe200078e18ff */
[----:B------:R-:W-:Y:S01]  /*2c40*/  USHF.L.U32 UR7, UR4, 0x2, URZ ;  /* 0x0000000204077899 */ /* 0x000fe2000800063f */
[-C--:B------:R-:W-:Y:S01]  /*2c50*/  LEA R8, P4, R11, R18.reuse, 0x1 ;  /* 0x000000120b087211 */ /* 0x080fe200078808ff */
[----:B------:R-:W-:Y:S01]  /*2c60*/  UIMAD.WIDE UR4, UR4, 0x4, URZ ;  /* 0x00000004040478a5 */ /* 0x000fe2000f8e023f */
[----:B------:R-:W-:Y:S01]  /*2c70*/  LEA R10, P3, R13, R18, 0x1 ;  /* 0x000000120d0a7211 */ /* 0x000fe200078608ff */
[----:B------:R-:W-:Y:S01]  /*2c80*/  IMAD R23, R16, 0x8, R22 ;  /* 0x0000000810177824 */ /* 0x000fe200078e0216 */
[----:B------:R-:W-:Y:S02]  /*2c90*/  LEA.HI.X.SX32 R7, R9, R24, 0x1, P6 ;  /* 0x0000001809077211 */ /* 0x000fe400030f0eff */
[----:B------:R-:W-:Y:S02]  /*2ca0*/  LEA R12, P6, R15, R18, 0x1 ;  /* 0x000000120f0c7211 */ /* 0x000fe400078c08ff */
[----:B------:R-:W-:Y:S01]  /*2cb0*/  LEA.HI.X.SX32 R9, R11, R24, 0x1, P4 ;  /* 0x000000180b097211 */ /* 0x000fe200020f0eff */
[----:B--2---:R1:W-:Y:S01]  /*2cc0*/  STG.E.U16 desc[UR10][R6.64], R25 ;  /* 0x0000001906007986 */ /* 0x0043e2000c10150a */
[----:B------:R-:W-:-:S02]  /*2cd0*/  LEA R14, P4, R17, R18, 0x1 ;  /* 0x00000012110e7211 */ /* 0x000fc400078808ff */
[----:B------:R-:W-:Y:S02]  /*2ce0*/  LEA.HI.X.SX32 R11, R13, R24, 0x1, P3 ;  /* 0x000000180d0b7211 */ /* 0x000fe400018f0eff */
[----:B------:R-:W-:Y:S02]  /*2cf0*/  LEA R16, P3, R19, R18, 0x1 ;  /* 0x0000001213107211 */ /* 0x000fe400078608ff */
[----:B------:R-:W-:Y:S02]  /*2d00*/  LEA.HI.X.SX32 R13, R15, R24, 0x1, P6 ;  /* 0x000000180f0d7211 */ /* 0x000fe400030f0eff */
[----:B---3--:R-:W-:Y:S02]  /*2d10*/  LEA R4, P6, R22, R18, 0x1 ;  /* 0x0000001216047211 */ /* 0x008fe400078c08ff */
[----:B------:R-:W-:Y:S02]  /*2d20*/  LEA.HI.X.SX32 R15, R17, R24, 0x1, P4 ;  /* 0x00000018110f7211 */ /* 0x000fe400020f0eff */
[----:B------:R-:W-:-:S02]  /*2d30*/  LEA R18, P4, R23, R18, 0x1 ;  /* 0x0000001217127211 */ /* 0x000fc400078808ff */
[-C--:B------:R-:W-:Y:S02]  /*2d40*/  LEA.HI.X.SX32 R17, R19, R24.reuse, 0x1, P3 ;  /* 0x0000001813117211 */ /* 0x080fe400018f0eff */
[----:B------:R-:W-:Y:S02]  /*2d50*/  FSETP.NEU.AND P3, PT, R5, RZ, PT ;  /* 0x000000ff0500720b */ /* 0x000fe40003f6d000 */
[-C--:B------:R-:W-:Y:S02]  /*2d60*/  LEA.HI.X.SX32 R5, R22, R24.reuse, 0x1, P6 ;  /* 0x0000001816057211 */ /* 0x080fe400030f0eff */
[----:B------:R-:W-:Y:S02]  /*2d70*/  LEA.HI.X.SX32 R19, R23, R24, 0x1, P4 ;  /* 0x0000001817137211 */ /* 0x000fe400020f0eff */
[----:B------:R-:W-:Y:S01]  /*2d80*/  PRMT R24, R25, 0x7632, R24 ;  /* 0x0000763219187816 */ /* 0x000fe20000000018 */
[----:B------:R-:W0:Y:S01]  /*2d90*/  LDC.64 R22, c[0x0][0x230] ;  /* 0x00008c00ff167b82 */ /* 0x000e220000000a00 */
[----:B-1----:R-:W-:-:S02]  /*2da0*/  PRMT R7, R27, 0x7632, R7 ;  /* 0x000076321b077816 */ /* 0x002fc40000000007 */
[----:B----4-:R-:W-:Y:S01]  /*2db0*/  PRMT R6, R31, 0x7632, R6 ;  /* 0x000076321f067816 */ /* 0x010fe20000000006 */
[----:B------:R1:W-:Y:S01]  /*2dc0*/  STG.E.U16 desc[UR10][R8.64], R24 ;  /* 0x0000001808007986 */ /* 0x0003e2000c10150a */
[----:B------:R-:W-:Y:S02]  /*2dd0*/  FSEL R3, R3, -INF , P1 ;  /* 0xff80000003037808 */ /* 0x000fe40000800000 */
[----:B------:R-:W-:Y:S01]  /*2de0*/  FSEL R20, R20, -INF , P0 ;  /* 0xff80000014147808 */ /* 0x000fe20000000000 */
[----:B------:R2:W-:Y:S01]  /*2df0*/  STG.E.U16 desc[UR10][R10.64], R27 ;  /* 0x0000001b0a007986 */ /* 0x0005e2000c10150a */
[----:B------:R-:W-:Y:S02]  /*2e00*/  FSEL R21, R21, -INF , P3 ;  /* 0xff80000015157808 */ /* 0x000fe40001800000 */
[----:B------:R-:W-:Y:S01]  /*2e10*/  LEA R78, R78, UR6, 0x2 ;  /* 0x000000064e4e7c11 */ /* 0x000fe2000f8e10ff */
[----:B------:R-:W-:Y:S04]  /*2e20*/  STG.E.U16 desc[UR10][R12.64], R7 ;  /* 0x000000070c007986 */ /* 0x000fe8000c10150a */
[----:B------:R-:W-:Y:S01]  /*2e30*/  STG.E.U16 desc[UR10][R14.64], R29 ;  /* 0x0000001d0e007986 */ /* 0x000fe2000c10150a */
[----:B-1----:R-:W-:Y:S01]  /*2e40*/  FFMA R8, R0, 0.69314718246459960938, R55 ;  /* 0x3f31721800087823 */ /* 0x002fe20000000037 */
[----:B------:R-:W-:Y:S01]  /*2e50*/  FFMA R9, R3, 0.69314718246459960938, R54 ;  /* 0x3f31721803097823 */ /* 0x000fe20000000036 */
[----:B--2---:R-:W-:Y:S01]  /*2e60*/  PRMT R11, R29, 0x7632, R11 ;  /* 0x000076321d0b7816 */ /* 0x004fe2000000000b */
[----:B------:R-:W-:-:S04]  /*2e70*/  FFMA R10, R20, 0.69314718246459960938, R53 ;  /* 0x3f317218140a7823 */ /* 0x000fc80000000035 */
[----:B------:R1:W-:Y:S04]  /*2e80*/  STG.E.U16 desc[UR10][R16.64], R11 ;  /* 0x0000000b10007986 */ /* 0x0003e8000c10150a */
[----:B------:R2:W-:Y:S04]  /*2e90*/  STG.E.U16 desc[UR10][R4.64], R31 ;  /* 0x0000001f04007986 */ /* 0x0005e8000c10150a */
[----:B------:R3:W-:Y:S01]  /*2ea0*/  STG.E.U16 desc[UR10][R18.64], R6 ;  /* 0x0000000612007986 */ /* 0x0007e2000c10150a */
[----:B-1----:R-:W-:Y:S01]  /*2eb0*/  FFMA R11, R21, 0.69314718246459960938, R52 ;  /* 0x3f317218150b7823 */ /* 0x002fe20000000034 */
[----:B------:R-:W-:Y:S01]  /*2ec0*/  BAR.SYNC.DEFER_BLOCKING 0x0 ;  /* 0x0000000000007b1d */ /* 0x000fe20000010000 */
[----:B--2---:R-:W-:-:S02]  /*2ed0*/  IMAD.SHL.U32 R5, R76, 0x4, RZ ;  /* 0x000000044c057824 */ /* 0x004fc400078e00ff */
[----:B------:R-:W-:-:S03]  /*2ee0*/  IMAD.HI R76, R76, 0x4, RZ ;  /* 0x000000044c4c7827 */ /* 0x000fc600078e02ff */
[----:B0-----:R-:W-:-:S04]  /*2ef0*/  IADD3 R4, P0, P1, R5, UR7, R22 ;  /* 0x0000000705047c10 */ /* 0x001fc8000f91e016 */
[----:B------:R-:W-:Y:S01]  /*2f00*/  IADD3.X R5, R76, UR5, R23, P0, P1 ;  /* 0x000000054c057c10 */ /* 0x000fe200087e2417 */
[----:B------:R3:W-:Y:S01]  /*2f10*/  STS.128 [R78], R8 ;  /* 0x000000084e007388 */ /* 0x0007e20000000c00 */
[----:B------:R-:W-:Y:S06]  /*2f20*/  BAR.SYNC.DEFER_BLOCKING 0x0 ;  /* 0x0000000000007b1d */ /* 0x000fec0000010000 */
[----:B------:R-:W-:Y:S05]  /*2f30*/  @P5 EXIT ;  /* 0x000000000000594d */ /* 0x000fea0003800000 */
[----:B------:R-:W0:Y:S04]  /*2f40*/  LDS R3, [R2] ;  /* 0x0000000002037984 */ /* 0x000e280000000800 */
[----:B0-----:R-:W-:Y:S01]  /*2f50*/  STG.E desc[UR10][R4.64], R3 ;  /* 0x0000000304007986 */ /* 0x001fe2000c10190a */
[----:B------:R-:W-:Y:S05]  /*2f60*/  EXIT ;  /* 0x000000000000794d */ /* 0x000fea0003800000 */
.L_x_2:
[----:B------:R-:W-:-:S00]  /*2f70*/  BRA `(.L_x_2) ;  /* 0xfffffffc00fc7947 */ /* 0x000fc0000383ffff */
[----:B------:R-:W-:-:S00]  /*2f80*/  NOP ;  /* 0x0000000000007918 */ /* 0x000fc00000000000 */
[----:B------:R-:W-:-:S00]  /*2f90*/  NOP ;  /* 0x0000000000007918 */ /* 0x000fc00000000000 */
[----:B------:R-:W-:-:S00]  /*2fa0*/  NOP ;  /* 0x0000000000007918 */ /* 0x000fc00000000000 */
[----:B------:R-:W-:-:S00]  /*2fb0*/  NOP ;  /* 0x0000000000007918 */ /* 0x000fc00000000000 */
[----:B------:R-:W-:-:S00]  /*2fc0*/  NOP ;  /* 0x0000000000007918 */ /* 0x000fc00000000000 */
[----:B------:R-:W-:-:S00]  /*2fd0*/  NOP ;  /* 0x0000000000007918 */ /* 0x000fc00000000000 */
[----:B------:R-:W-:-:S00]  /*2fe0*/  NOP ;  /* 0x0000000000007918 */ /* 0x000fc00000000000 */
[----:B------:R-:W-:-:S00]  /*2ff0*/  NOP ;  /* 0x0000000000007918 */ /* 0x000fc00000000000 */
.L_x_3:


//--------------------- .nv.global.init           --------------------------
	.section	.nv.global.init,"aw",@progbits
.nv.global.init:
	.type		_$_str,@object
	.size		_$_str,(.L_0 - _$_str)
_$_str:
        /*0000*/ 	.byte	0x5f, 0x5f, 0x43, 0x55, 0x44, 0x41, 0x5f, 0x46, 0x54, 0x5a, 0x00
.L_0:


//--------------------- .nv.shared.attn_fwd       --------------------------
	.section	.nv.shared.attn_fwd,"aw",@nobits
	.sectionflags	@""
	.align	16
	.zero		1024


//--------------------- .nv.shared.reserved.0     --------------------------
	.section	.nv.shared.reserved.0,"aw",@nobits
	.weak		__nv_reservedSMEM_offset_0_alias
	.size		__nv_reservedSMEM_offset_0_alias, 0, 0
	.other		__nv_reservedSMEM_offset_0_alias,@"STO_CUDA_RESERVED_SHARED STV_DEFAULT"
__nv_reservedSMEM_offset_0_alias:
	.zero		0


//--------------------- .nv.constant0.attn_fwd    --------------------------
	.section	.nv.constant0.attn_fwd,"a",@progbits
	.sectionflags	@""
	.align	4
.nv.constant0.attn_fwd:
	.zero		664


//--------------------- SYMBOLS --------------------------

	.type		.nv.reservedSmem.offset0,@object
	.size		.nv.reservedSmem.offset0,0x4
